	.target	sm_90a

	.elftype	@"ET_EXEC"


//--------------------- .note.nv.tkinfo           --------------------------
	.section	.note.nv.tkinfo,"",@"SHT_NOTE"
	.sectionflags	@"SHF_NOTE_NV_TKINFO"
	.tkinfo
        /*0018*/ 	.word	0x00000002
        /*0030*/ 	.string	""
        /*0030*/ 	.string	"ptxas"
        /*0030*/ 	.string	"Cuda compilation tools, release 13.0, V13.0.88"
        /*0030*/ 	.string	"Build cuda_13.0.r13.0/compiler.36424714_0"
        /*0030*/ 	.string	"-v  -suppress-debug-info  -lineinfo  -arch sm_90a "



//--------------------- .note.nv.cuinfo           --------------------------
	.section	.note.nv.cuinfo,"",@"SHT_NOTE"
	.sectionflags	@"SHF_NOTE_NV_CUINFO"
        /*0018*/ 	.short	0x0002
        /*001a*/ 	.short	0x005a
        /*001c*/ 	.short	0x0082
	.zero		2


//--------------------- .nv.info                  --------------------------
	.section	.nv.info,"",@"SHT_CUDA_INFO"
	.align	4


	//----- nvinfo : EIATTR_REGCOUNT
	.align		4
        /*0000*/ 	.byte	0x04, 0x2f
        /*0002*/ 	.short	(.L_1 - .L_0)
	.align		4
.L_0:
        /*0004*/ 	.word	index@(gluon_wgmma)
        /*0008*/ 	.word	0x0000005a


	//----- nvinfo : EIATTR_FRAME_SIZE
	.align		4
.L_1:
        /*000c*/ 	.byte	0x04, 0x11
        /*000e*/ 	.short	(.L_3 - .L_2)
	.align		4
.L_2:
        /*0010*/ 	.word	index@(gluon_wgmma)
        /*0014*/ 	.word	0x00000000


	//----- nvinfo : EIATTR_MIN_STACK_SIZE
	.align		4
.L_3:
        /*0018*/ 	.byte	0x04, 0x12
        /*001a*/ 	.short	(.L_5 - .L_4)
	.align		4
.L_4:
        /*001c*/ 	.word	index@(gluon_wgmma)
        /*0020*/ 	.word	0x00000000
.L_5:


//--------------------- .nv.compat                --------------------------
	.section	.nv.compat,"",@"SHT_CUDA_COMPAT_INFO"
	.align	4
        /*0000*/ 	.byte	0x02, 0x09, 0x01, 0x00, 0x02, 0x02, 0x04, 0x00, 0x02, 0x05, 0x05, 0x00, 0x03, 0x07, 0x01, 0x01
        /*0010*/ 	.byte	0x02, 0x03, 0x03, 0x00, 0x02, 0x06, 0x01, 0x00, 0x04, 0x0b, 0x08, 0x00, 0x00, 0x00, 0x00, 0x00
        /*0020*/ 	.byte	0x00, 0x00, 0x00, 0x00


//--------------------- .nv.info.gluon_wgmma      --------------------------
	.section	.nv.info.gluon_wgmma,"",@"SHT_CUDA_INFO"
	.sectionflags	@""
	.align	4


	//----- nvinfo : EIATTR_CUDA_API_VERSION
	.align		4
        /*0000*/ 	.byte	0x04, 0x37
        /*0002*/ 	.short	(.L_7 - .L_6)
.L_6:
        /*0004*/ 	.word	0x00000082


	//----- nvinfo : EIATTR_KPARAM_INFO
	.align		4
.L_7:
        /*0008*/ 	.byte	0x04, 0x17
        /*000a*/ 	.short	(.L_9 - .L_8)
.L_8:
        /*000c*/ 	.word	0x00000000
        /*0010*/ 	.short	0x000a
        /*0012*/ 	.short	0x0048
        /*0014*/ 	.byte	0x00, 0xf4, 0x21, 0x00


	//----- nvinfo : EIATTR_KPARAM_INFO
	.align		4
.L_9:
        /*0018*/ 	.byte	0x04, 0x17
        /*001a*/ 	.short	(.L_11 - .L_10)
.L_10:
        /*001c*/ 	.word	0x00000000
        /*0020*/ 	.short	0x0009
        /*0022*/ 	.short	0x0040
        /*0024*/ 	.byte	0x00, 0xf4, 0x21, 0x00


	//----- nvinfo : EIATTR_KPARAM_INFO
	.align		4
.L_11:
        /*0028*/ 	.byte	0x04, 0x17
        /*002a*/ 	.short	(.L_13 - .L_12)
.L_12:
        /*002c*/ 	.word	0x00000000
        /*0030*/ 	.short	0x0008
        /*0032*/ 	.short	0x0038
        /*0034*/ 	.byte	0x00, 0xf0, 0x21, 0x00


	//----- nvinfo : EIATTR_KPARAM_INFO
	.align		4
.L_13:
        /*0038*/ 	.byte	0x04, 0x17
        /*003a*/ 	.short	(.L_15 - .L_14)
.L_14:
        /*003c*/ 	.word	0x00000000
        /*0040*/ 	.short	0x0007
        /*0042*/ 	.short	0x0030
        /*0044*/ 	.byte	0x00, 0xf0, 0x21, 0x00


	//----- nvinfo : EIATTR_KPARAM_INFO
	.align		4
.L_15:
        /*0048*/ 	.byte	0x04, 0x17
        /*004a*/ 	.short	(.L_17 - .L_16)
.L_16:
        /*004c*/ 	.word	0x00000000
        /*0050*/ 	.short	0x0006
        /*0052*/ 	.short	0x0028
        /*0054*/ 	.byte	0x00, 0xf0, 0x21, 0x00


	//----- nvinfo : EIATTR_KPARAM_INFO
	.align		4
.L_17:
        /*0058*/ 	.byte	0x04, 0x17
        /*005a*/ 	.short	(.L_19 - .L_18)
.L_18:
        /*005c*/ 	.word	0x00000000
        /*0060*/ 	.short	0x0005
        /*0062*/ 	.short	0x0020
        /*0064*/ 	.byte	0x00, 0xf0, 0x11, 0x00


	//----- nvinfo : EIATTR_KPARAM_INFO
	.align		4
.L_19:
        /*0068*/ 	.byte	0x04, 0x17
        /*006a*/ 	.short	(.L_21 - .L_20)
.L_20:
        /*006c*/ 	.word	0x00000000
        /*0070*/ 	.short	0x0004
        /*0072*/ 	.short	0x001c
        /*0074*/ 	.byte	0x00, 0xf0, 0x11, 0x00


	//----- nvinfo : EIATTR_KPARAM_INFO
	.align		4
.L_21:
        /*0078*/ 	.byte	0x04, 0x17
        /*007a*/ 	.short	(.L_23 - .L_22)
.L_22:
        /*007c*/ 	.word	0x00000000
        /*0080*/ 	.short	0x0003
        /*0082*/ 	.short	0x0018
        /*0084*/ 	.byte	0x00, 0xf0, 0x11, 0x00


	//----- nvinfo : EIATTR_KPARAM_INFO
	.align		4
.L_23:
        /*0088*/ 	.byte	0x04, 0x17
        /*008a*/ 	.short	(.L_25 - .L_24)
.L_24:
        /*008c*/ 	.word	0x00000000
        /*0090*/ 	.short	0x0002
        /*0092*/ 	.short	0x0010
        /*0094*/ 	.byte	0x00, 0xf4, 0x21, 0x00


	//----- nvinfo : EIATTR_KPARAM_INFO
	.align		4
.L_25:
        /*0098*/ 	.byte	0x04, 0x17
        /*009a*/ 	.short	(.L_27 - .L_26)
.L_26:
        /*009c*/ 	.word	0x00000000
        /*00a0*/ 	.short	0x0001
        /*00a2*/ 	.short	0x0008
        /*00a4*/ 	.byte	0x00, 0xf4, 0x21, 0x00


	//----- nvinfo : EIATTR_KPARAM_INFO
	.align		4
.L_27:
        /*00a8*/ 	.byte	0x04, 0x17
        /*00aa*/ 	.short	(.L_29 - .L_28)
.L_28:
        /*00ac*/ 	.word	0x00000000
        /*00b0*/ 	.short	0x0000
        /*00b2*/ 	.short	0x0000
        /*00b4*/ 	.byte	0x00, 0xf4, 0x21, 0x00


	//----- nvinfo : EIATTR_SPARSE_MMA_MASK
	.align		4
.L_29:
        /*00b8*/ 	.byte	0x03, 0x50
        /*00ba*/ 	.short	0x0000


	//----- nvinfo : EIATTR_MAXREG_COUNT
	.align		4
        /*00bc*/ 	.byte	0x03, 0x1b
        /*00be*/ 	.short	0x00ff


	//----- nvinfo : EIATTR_NUM_BARRIERS
	.align		4
        /*00c0*/ 	.byte	0x02, 0x4c
        /*00c2*/ 	.byte	0x01
	.zero		1


	//----- nvinfo : EIATTR_MERCURY_ISA_VERSION
	.align		4
        /*00c4*/ 	.byte	0x03, 0x5f
        /*00c6*/ 	.short	0x0101


	//----- nvinfo : EIATTR_INT_WARP_WIDE_INSTR_OFFSETS
	.align		4
        /*00c8*/ 	.byte	0x04, 0x31
        /*00ca*/ 	.short	(.L_31 - .L_30)


	//   ....[0]....
.L_30:
        /*00cc*/ 	.word	0x00001320


	//   ....[1]....
        /*00d0*/ 	.word	0x00001340


	//   ....[2]....
        /*00d4*/ 	.word	0x00001350


	//   ....[3]....
        /*00d8*/ 	.word	0x00001360


	//   ....[4]....
        /*00dc*/ 	.word	0x00001470


	//   ....[5]....
        /*00e0*/ 	.word	0x00001970


	//   ....[6]....
        /*00e4*/ 	.word	0x00001980


	//   ....[7]....
        /*00e8*/ 	.word	0x000019f0


	//   ....[8]....
        /*00ec*/ 	.word	0x00001a00


	//   ....[9]....
        /*00f0*/ 	.word	0x00002060


	//   ....[10]....
        /*00f4*/ 	.word	0x00002070


	//----- nvinfo : EIATTR_COOP_GROUP_MASK_REGIDS
	.align		4
.L_31:
        /*00f8*/ 	.byte	0x04, 0x29
        /*00fa*/ 	.short	(.L_33 - .L_32)


	//   ....[0]....
.L_32:
        /*00fc*/ 	.word	0xffffffff


	//   ....[1]....
        /*0100*/ 	.word	0xffffffff


	//   ....[2]....
        /*0104*/ 	.word	0xffffffff


	//----- nvinfo : EIATTR_COOP_GROUP_INSTR_OFFSETS
	.align		4
.L_33:
        /*0108*/ 	.byte	0x04, 0x28
        /*010a*/ 	.short	(.L_35 - .L_34)


	//   ....[0]....
.L_34:
        /*010c*/ 	.word	0x00000150


	//   ....[1]....
        /*0110*/ 	.word	0x00000700


	//   ....[2]....
        /*0114*/ 	.word	0x00000cf0


	//----- nvinfo : EIATTR_MBARRIER_INSTR_OFFSETS
	.align		4
.L_35:
        /*0118*/ 	.byte	0x04, 0x39
        /*011a*/ 	.short	(.L_37 - .L_36)


	//   ....[0]....
.L_36:
        /*011c*/ 	.word	0x000014d0
        /*0120*/ 	.word	0x000000ff
        /*0124*/ 	.word	0x00010000
        /*0128*/ 	.short	0x0100
        /*012a*/ 	.byte	0x14
	.zero		1


	//   ....[1]....
        /*012c*/ 	.word	0x00001640
        /*0130*/ 	.word	0x000000ff
        /*0134*/ 	.word	0x00010008
        /*0138*/ 	.short	0x0100
        /*013a*/ 	.byte	0x14
	.zero		1


	//   ....[2]....
        /*013c*/ 	.word	0x00001670
        /*0140*/ 	.word	0x000000ff
        /*0144*/ 	.word	0x00010010
        /*0148*/ 	.short	0x0100
        /*014a*/ 	.byte	0x14
	.zero		1


	//   ....[3]....
        /*014c*/ 	.word	0x00001690
        /*0150*/ 	.word	0x000000ff
        /*0154*/ 	.word	0x00010018
        /*0158*/ 	.short	0x0100
        /*015a*/ 	.byte	0x14
	.zero		1


	//   ....[4]....
        /*015c*/ 	.word	0x00001ab0
        /*0160*/ 	.word	0x000000ff
        /*0164*/ 	.word	0x00010000
        /*0168*/ 	.short	0x010a
        /*016a*/ 	.byte	0x12
	.zero		1


	//   ....[5]....
        /*016c*/ 	.word	0x00001df0
        /*0170*/ 	.word	0x000000ff
        /*0174*/ 	.word	0x00010000
        /*0178*/ 	.short	0x0108
        /*017a*/ 	.byte	0x14
	.zero		1


	//   ....[6]....
        /*017c*/ 	.word	0x00001f10
        /*0180*/ 	.word	0x000000ff
        /*0184*/ 	.word	0x00010008
        /*0188*/ 	.short	0x0108
        /*018a*/ 	.byte	0x14
	.zero		1


	//   ....[7]....
        /*018c*/ 	.word	0x00001ff0
        /*0190*/ 	.word	0x000000ff
        /*0194*/ 	.word	0x00010010
        /*0198*/ 	.short	0x0108
        /*019a*/ 	.byte	0x14
	.zero		1


	//   ....[8]....
        /*019c*/ 	.word	0x00002080
        /*01a0*/ 	.word	0x000000ff
        /*01a4*/ 	.word	0x00010018
        /*01a8*/ 	.short	0x0108
        /*01aa*/ 	.byte	0x14
	.zero		1


	//   ....[9]....
        /*01ac*/ 	.word	0x000021b0
        /*01b0*/ 	.word	0x000000ff
        /*01b4*/ 	.word	0x00010000
        /*01b8*/ 	.short	0x010a
        /*01ba*/ 	.byte	0x12
	.zero		1


	//----- nvinfo : EIATTR_NUM_MBARRIERS
	.align		4
.L_37:
        /*01bc*/ 	.byte	0x03, 0x38
        /*01be*/ 	.short	0x0004


	//----- nvinfo : EIATTR_EXIT_INSTR_OFFSETS
	.align		4
        /*01c0*/ 	.byte	0x04, 0x1c
        /*01c2*/ 	.short	(.L_39 - .L_38)


	//   ....[0]....
.L_38:
        /*01c4*/ 	.word	0x000021a0


	//----- nvinfo : EIATTR_REQNTID
	.align		4
.L_39:
        /*01c8*/ 	.byte	0x04, 0x10
        /*01ca*/ 	.short	(.L_41 - .L_40)
.L_40:
        /*01cc*/ 	.word	0x00000100
        /*01d0*/ 	.word	0x00000001
        /*01d4*/ 	.word	0x00000001


	//----- nvinfo : EIATTR_CRS_STACK_SIZE
	.align		4
.L_41:
        /*01d8*/ 	.byte	0x04, 0x1e
        /*01da*/ 	.short	(.L_43 - .L_42)
.L_42:
        /*01dc*/ 	.word	0x00000000


	//----- nvinfo : EIATTR_CBANK_PARAM_SIZE
	.align		4
.L_43:
        /*01e0*/ 	.byte	0x03, 0x19
        /*01e2*/ 	.short	0x0050


	//----- nvinfo : EIATTR_PARAM_CBANK
	.align		4
        /*01e4*/ 	.byte	0x04, 0x0a
        /*01e6*/ 	.short	(.L_45 - .L_44)
	.align		4
.L_44:
        /*01e8*/ 	.word	index@(.nv.constant0.gluon_wgmma)
        /*01ec*/ 	.short	0x0210
        /*01ee*/ 	.short	0x0050


	//----- nvinfo : EIATTR_SW_WAR
	.align		4
.L_45:
        /*01f0*/ 	.byte	0x04, 0x36
        /*01f2*/ 	.short	(.L_47 - .L_46)
.L_46:
        /*01f4*/ 	.word	0x00000008
.L_47:


//--------------------- .nv.callgraph             --------------------------
	.section	.nv.callgraph,"",@"SHT_CUDA_CALLGRAPH"
	.align	4
	.sectionentsize	8
	.align		4
        /*0000*/ 	.word	0x00000000
	.align		4
        /*0004*/ 	.word	0xffffffff
	.align		4
        /*0008*/ 	.word	0x00000000
	.align		4
        /*000c*/ 	.word	0xfffffffe
	.align		4
        /*0010*/ 	.word	0x00000000
	.align		4
        /*0014*/ 	.word	0xfffffffd
	.align		4
        /*0018*/ 	.word	0x00000000
	.align		4
        /*001c*/ 	.word	0xfffffffc


//--------------------- .text.gluon_wgmma         --------------------------
	.section	.text.gluon_wgmma,"ax",@progbits
	.align	128
        .global         gluon_wgmma
        .type           gluon_wgmma,@function
        .size           gluon_wgmma,(.L_x_52 - gluon_wgmma)
        .other          gluon_wgmma,@"STO_CUDA_ENTRY STV_DEFAULT"
gluon_wgmma:
.text.gluon_wgmma:
[----:B------:R-:W-:Y:S01]  /*0000*/  LDC R1, c[0x0][0x28] ;  /* 0x00000a00ff017b82 */ /* 0x000fe20000000800 */
[----:B------:R-:W1:Y:S07]  /*0010*/  S2R R0, SR_TID.X ;  /* 0x0000000000007919 */ /* 0x000e6e0000002100 */
[----:B------:R-:W2:Y:S01]  /*0020*/  S2UR UR4, SR_CgaCtaId ;  /* 0x00000000000479c3 */ /* 0x000ea20000008800 */
[----:B------:R-:W-:Y:S01]  /*0030*/  UMOV UR20, 0x400 ;  /* 0x0000040000147882 */ /* 0x000fe20000000000 */
[----:B------:R-:W-:Y:S01]  /*0040*/  ULDC UR6, c[0x0][0xc] ;  /* 0x0000030000067ab9 */ /* 0x000fe20000000800 */
[----:B------:R-:W-:Y:S01]  /*0050*/  ULDC.64 UR26, c[0x0][0x250] ;  /* 0x00009400001a7ab9 */ /* 0x000fe20000000a00 */
[----:B------:R-:W-:Y:S04]  /*0060*/  BSSY B0, `(.L_x_0) ;  /* 0x000001f000007945 */ /* 0x000fe80003800000 */
[----:B------:R-:W3:Y:S08]  /*0070*/  LDC R4, c[0x0][0x228] ;  /* 0x00008a00ff047b82 */ /* 0x000ef00000000800 */
[----:B------:R-:W4:Y:S08]  /*0080*/  LDC R13, c[0x0][0x230] ;  /* 0x00008c00ff0d7b82 */ /* 0x000f300000000800 */
[----:B------:R-:W-:Y:S01]  /*0090*/  S2UR UR28, SR_CTAID.Y ;  /* 0x00000000001c79c3 */ /* 0x000fe20000002600 */
[----:B--2---:R-:W-:-:S03]  /*00a0*/  ULEA UR20, UR4, UR20, 0x18 ;  /* 0x0000001404147291 */ /* 0x004fc6000f8ec03f */
[----:B------:R-:W-:Y:S01]  /*00b0*/  ULDC UR4, c[0x0][0x10] ;  /* 0x0000040000047ab9 */ /* 0x000fe20000000800 */
[----:B-1----:R-:W-:-:S03]  /*00c0*/  LOP3.LUT R6, R0, 0xff, RZ, 0xc0, !PT ;  /* 0x000000ff00067812 */ /* 0x002fc600078ec0ff */
[----:B------:R-:W1:Y:S01]  /*00d0*/  S2UR UR5, SR_CTAID.Z ;  /* 0x00000000000579c3 */ /* 0x000e620000002700 */
[----:B---3--:R-:W-:Y:S01]  /*00e0*/  VIADD R4, R4, 0xffffffff ;  /* 0xffffffff04047836 */ /* 0x008fe20000000000 */
[C---:B------:R-:W-:Y:S02]  /*00f0*/  ISETP.GE.U32.AND P0, PT, R6.reuse, 0x20, PT ;  /* 0x000000200600780c */ /* 0x040fe40003f06070 */
[C---:B------:R-:W-:Y:S02]  /*0100*/  ISETP.NE.U32.AND P2, PT, R6.reuse, RZ, PT ;  /* 0x000000ff0600720c */ /* 0x040fe40003f45070 */
[----:B------:R-:W-:Y:S02]  /*0110*/  LEA R12, R6, UR20, 0x2 ;  /* 0x00000014060c7c11 */ /* 0x000fe4000f8e10ff */
[----:B------:R-:W2:Y:S01]  /*0120*/  S2UR UR29, SR_CTAID.X ;  /* 0x00000000001d79c3 */ /* 0x000ea20000002500 */
[----:B----4-:R-:W-:-:S06]  /*0130*/  VIADD R9, R13, 0xffffffff ;  /* 0xffffffff0d097836 */ /* 0x010fcc0000000000 */
[----:B------:R3:W-:Y:S01]  /*0140*/  @!P0 STS [R12], RZ ;  /* 0x000000ff0c008388 */ /* 0x0007e20000000800 */
[----:B------:R-:W-:-:S03]  /*0150*/  NOP ;  /* 0x0000000000007918 */ /* 0x000fc60000000000 */
[----:B------:R3:W-:Y:S01]  /*0160*/  @!P2 STS [UR20+0x24], R4 ;  /* 0x00002404ff00a988 */ /* 0x0007e20008000814 */
[----:B-1----:R-:W-:-:S03]  /*0170*/  UIMAD UR4, UR5, UR4, UR28 ;  /* 0x00000004050472a4 */ /* 0x002fc6000f8e021c */
[----:B------:R3:W-:Y:S01]  /*0180*/  @!P2 STS [UR20+0x20], R9 ;  /* 0x00002009ff00a988 */ /* 0x0007e20008000814 */
[----:B--2---:R-:W-:-:S04]  /*0190*/  UIMAD UR4, UR4, UR6, UR29 ;  /* 0x00000006040472a4 */ /* 0x004fc8000f8e021d */
[----:B------:R-:W-:-:S03]  /*01a0*/  UIMAD UR5, UR4, 0x180, URZ ;  /* 0x00000180040578a4 */ /* 0x000fc6000f8e023f */
[----:B------:R-:W-:Y:S01]  /*01b0*/  UMOV UR4, URZ ;  /* 0x0000003f00047c82 */ /* 0x000fe20008000000 */
[----:B------:R-:W-:-:S04]  /*01c0*/  UIADD3 UR22, UP0, UR5, UR26, URZ ;  /* 0x0000001a05167290 */ /* 0x000fc8000ff1e03f */
[----:B------:R-:W-:Y:S01]  /*01d0*/  ULEA.HI.X.SX32 UR23, UR5, UR27, 0x1, UP0 ;  /* 0x0000001b05177291 */ /* 0x000fe200080f0e3f */
[----:B---3--:R-:W-:Y:S11]  /*01e0*/  @P2 BRA `(.L_x_1) ;  /* 0x0000000000182947 */ /* 0x008ff60003800000 */
[----:B------:R-:W1:Y:S01]  /*01f0*/  LDS R2, [UR20+0x8] ;  /* 0x00000814ff027984 */ /* 0x000e620008000800 */
[----:B------:R-:W2:Y:S01]  /*0200*/  LDC.64 R10, c[0x0][0x210] ;  /* 0x00008400ff0a7b82 */ /* 0x000ea20000000a00 */
[----:B------:R-:W-:Y:S02]  /*0210*/  IMAD.MOV.U32 R3, RZ, RZ, 0x70 ;  /* 0x00000070ff037424 */ /* 0x000fe400078e00ff */
[----:B--2---:R2:W-:Y:S03]  /*0220*/  STS.64 [UR20], R10 ;  /* 0x0000000aff007988 */ /* 0x0045e60008000a14 */
[----:B-1----:R-:W-:-:S05]  /*0230*/  LOP3.LUT R2, R2, 0x10, R3, 0xd8, !PT ;  /* 0x0000001002027812 */ /* 0x002fca00078ed803 */
[----:B------:R2:W-:Y:S02]  /*0240*/  STS [UR20+0x8], R2 ;  /* 0x00000802ff007988 */ /* 0x0005e40008000814 */
.L_x_1:
[----:B------:R-:W-:Y:S05]  /*0250*/  BSYNC B0 ;  /* 0x0000000000007941 */ /* 0x000fea0003800000 */
.L_x_0:
[----:B------:R-:W-:Y:S04]  /*0260*/  BSSY B0, `(.L_x_2) ;  /* 0x000000a000007945 */ /* 0x000fe80003800000 */
[----:B------:R-:W-:Y:S05]  /*0270*/  @P2 BRA `(.L_x_3) ;  /* 0x0000000000202947 */ /* 0x000fea0003800000 */
[----:B--2---:R-:W1:Y:S01]  /*0280*/  LDS R2, [UR20+0x34] ;  /* 0x00003414ff027984 */ /* 0x004e620008000800 */
[----:B------:R-:W-:Y:S02]  /*0290*/  IMAD.MOV.U32 R3, RZ, RZ, 0x1f000000 ;  /* 0x1f000000ff037424 */ /* 0x000fe400078e00ff */
[----:B------:R-:W-:Y:S01]  /*02a0*/  @!P2 IMAD.MOV.U32 R5, RZ, RZ, 0x7f ;  /* 0x0000007fff05a424 */ /* 0x000fe200078e00ff */
[----:B------:R-:W2:Y:S02]  /*02b0*/  @!P2 LDS R8, [UR20+0x38] ;  /* 0x00003814ff08a984 */ /* 0x000ea40008000800 */
[----:B-1----:R-:W-:Y:S02]  /*02c0*/  LOP3.LUT R2, R2, 0xff000000, R3, 0xb8, !PT ;  /* 0xff00000002027812 */ /* 0x002fe400078eb803 */
[----:B--2---:R-:W-:-:S03]  /*02d0*/  @!P2 LOP3.LUT R3, R8, 0xff, R5, 0xb8, !PT ;  /* 0x000000ff0803a812 */ /* 0x004fc600078eb805 */
[----:B------:R1:W-:Y:S04]  /*02e0*/  STS [UR20+0x34], R2 ;  /* 0x00003402ff007988 */ /* 0x0003e80008000814 */
[----:B------:R1:W-:Y:S02]  /*02f0*/  @!P2 STS [UR20+0x38], R3 ;  /* 0x00003803ff00a988 */ /* 0x0003e40008000814 */
.L_x_3:
[----:B------:R-:W-:Y:S05]  /*0300*/  BSYNC B0 ;  /* 0x0000000000007941 */ /* 0x000fea0003800000 */
.L_x_2:
[----:B------:R-:W-:Y:S04]  /*0310*/  BSSY B0, `(.L_x_4) ;  /* 0x000000e000007945 */ /* 0x000fe80003800000 */
[----:B------:R-:W-:Y:S05]  /*0320*/  @P2 BRA `(.L_x_5) ;  /* 0x0000000000302947 */ /* 0x000fea0003800000 */
[----:B-1----:R-:W1:Y:S01]  /*0330*/  LDS R3, [UR20+0x34] ;  /* 0x00003414ff037984 */ /* 0x002e620008000800 */
[----:B--2---:R-:W2:Y:S03]  /*0340*/  LDC.64 R10, c[0x0][0x238] ;  /* 0x00008e00ff0a7b82 */ /* 0x004ea60000000a00 */
[----:B------:R-:W3:Y:S01]  /*0350*/  LDS R2, [UR20+0x1c] ;  /* 0x00001c14ff027984 */ /* 0x000ee20008000800 */
[C---:B--2---:R-:W-:Y:S01]  /*0360*/  SHF.L.U64.HI R8, R10.reuse, 0x1, R11 ;  /* 0x000000010a087819 */ /* 0x044fe2000001020b */
[----:B------:R-:W-:-:S03]  /*0370*/  IMAD.SHL.U32 R5, R10, 0x2, RZ ;  /* 0x000000020a057824 */ /* 0x000fc600078e00ff */
[--C-:B------:R-:W-:Y:S02]  /*0380*/  SHF.R.U32.HI R7, RZ, 0x4, R8.reuse ;  /* 0x00000004ff077819 */ /* 0x100fe40000011608 */
[----:B------:R-:W-:-:S05]  /*0390*/  SHF.R.U64 R5, R5, 0x4, R8 ;  /* 0x0000000405057819 */ /* 0x000fca0000001208 */
[----:B------:R4:W-:Y:S01]  /*03a0*/  STS [UR20+0xc], R5 ;  /* 0x00000c05ff007988 */ /* 0x0009e20008000814 */
[----:B-1----:R-:W-:Y:S02]  /*03b0*/  LOP3.LUT R3, R3, 0x7, RZ, 0xb8, !PT ;  /* 0x0000000703037812 */ /* 0x002fe400078eb8ff */
[----:B---3--:R-:W-:-:S03]  /*03c0*/  LOP3.LUT R2, R2, 0xf, R7, 0xb8, !PT ;  /* 0x0000000f02027812 */ /* 0x008fc600078eb807 */
[----:B------:R4:W-:Y:S04]  /*03d0*/  STS [UR20+0x34], R3 ;  /* 0x00003403ff007988 */ /* 0x0009e80008000814 */
[----:B------:R4:W-:Y:S02]  /*03e0*/  STS [UR20+0x1c], R2 ;  /* 0x00001c02ff007988 */ /* 0x0009e40008000814 */
.L_x_5:
[----:B------:R-:W-:Y:S05]  /*03f0*/  BSYNC B0 ;  /* 0x0000000000007941 */ /* 0x000fea0003800000 */
.L_x_4:
[----:B------:R-:W-:Y:S04]  /*0400*/  BSSY B1, `(.L_x_6) ;  /* 0x000001a000017945 */ /* 0x000fe80003800000 */
[----:B------:R-:W-:Y:S04]  /*0410*/  BSSY B0, `(.L_x_7) ;  /* 0x0000015000007945 */ /* 0x000fe80003800000 */
[----:B------:R-:W-:Y:S05]  /*0420*/  @P2 BRA `(.L_x_8) ;  /* 0x0000000000202947 */ /* 0x000fea0003800000 */
[----:B-12-4-:R-:W1:Y:S02]  /*0430*/  LDS R2, [UR20+0x34] ;  /* 0x00003414ff027984 */ /* 0x016e640008000800 */
[----:B-1----:R-:W-:-:S05]  /*0440*/  LOP3.LUT R2, R2, 0x38, RZ, 0xb8, !PT ;  /* 0x0000003802027812 */ /* 0x002fca00078eb8ff */
[----:B------:R1:W-:Y:S01]  /*0450*/  STS [UR20+0x34], R2 ;  /* 0x00003402ff007988 */ /* 0x0003e20008000814 */
[----:B------:R-:W-:Y:S05]  /*0460*/  @P2 BRA `(.L_x_9) ;  /* 0x0000000000202947 */ /* 0x000fea0003800000 */
[----:B-1----:R-:W1:Y:S01]  /*0470*/  LDS R2, [UR20+0x8] ;  /* 0x00000814ff027984 */ /* 0x002e620008000800 */
[----:B------:R-:W-:-:S05]  /*0480*/  IMAD.MOV.U32 R3, RZ, RZ, 0x780 ;  /* 0x00000780ff037424 */ /* 0x000fca00078e00ff */
[----:B-1----:R-:W-:-:S05]  /*0490*/  LOP3.LUT R2, R2, 0x300, R3, 0xd8, !PT ;  /* 0x0000030002027812 */ /* 0x002fca00078ed803 */
[----:B------:R3:W-:Y:S02]  /*04a0*/  STS [UR20+0x8], R2 ;  /* 0x00000802ff007988 */ /* 0x0007e40008000814 */
.L_x_8:
[----:B------:R-:W-:Y:S05]  /*04b0*/  @P2 BRA `(.L_x_10) ;  /* 0x0000000000282947 */ /* 0x000fea0003800000 */
[----:B-1234-:R-:W1:Y:S02]  /*04c0*/  LDS R2, [UR20+0x8] ;  /* 0x00000814ff027984 */ /* 0x01ee640008000800 */
[----:B-1----:R-:W-:-:S05]  /*04d0*/  LOP3.LUT R2, R2, 0x1800, RZ, 0xb8, !PT ;  /* 0x0000180002027812 */ /* 0x002fca00078eb8ff */
[----:B------:R2:W-:Y:S02]  /*04e0*/  STS [UR20+0x8], R2 ;  /* 0x00000802ff007988 */ /* 0x0005e40008000814 */
.L_x_9:
[----:B------:R-:W-:Y:S05]  /*04f0*/  @P2 BREAK B0 ;  /* 0x0000000000002942 */ /* 0x000fea0003800000 */
[----:B------:R-:W-:Y:S05]  /*0500*/  @P2 BRA `(.L_x_11) ;  /* 0x0000000000242947 */ /* 0x000fea0003800000 */
[----:B------:R-:W3:Y:S01]  /*0510*/  LDS R3, [UR20+0x8] ;  /* 0x00000814ff037984 */ /* 0x000ee20008000800 */
[----:B-12---:R-:W-:-:S05]  /*0520*/  IMAD.MOV.U32 R2, RZ, RZ, 0x6000 ;  /* 0x00006000ff027424 */ /* 0x006fca00078e00ff */
[----:B---3--:R-:W-:-:S04]  /*0530*/  LOP3.LUT R2, R3, 0x4000, R2, 0xd8, !PT ;  /* 0x0000400003027812 */ /* 0x008fc800078ed802 */
[----:B------:R-:W-:-:S05]  /*0540*/  LOP3.LUT R2, R2, 0x400000, RZ, 0xb8, !PT ;  /* 0x0040000002027812 */ /* 0x000fca00078eb8ff */
[----:B------:R5:W-:Y:S02]  /*0550*/  STS [UR20+0x8], R2 ;  /* 0x00000802ff007988 */ /* 0x000be40008000814 */
.L_x_10:
[----:B------:R-:W-:Y:S05]  /*0560*/  BSYNC B0 ;  /* 0x0000000000007941 */ /* 0x000fea0003800000 */
.L_x_7:
[----:B-12345:R-:W1:Y:S02]  /*0570*/  @!P2 LDS R2, [UR20+0x8] ;  /* 0x00000814ff02a984 */ /* 0x03ee640008000800 */
[----:B-1----:R-:W-:-:S05]  /*0580*/  @!P2 LOP3.LUT R2, R2, 0x8000, RZ, 0xb8, !PT ;  /* 0x000080000202a812 */ /* 0x002fca00078eb8ff */
[----:B------:R3:W-:Y:S02]  /*0590*/  @!P2 STS [UR20+0x8], R2 ;  /* 0x00000802ff00a988 */ /* 0x0007e40008000814 */
.L_x_11:
[----:B------:R-:W-:Y:S05]  /*05a0*/  BSYNC B1 ;  /* 0x0000000000017941 */ /* 0x000fea0003800000 */
.L_x_6:
[----:B------:R-:W-:Y:S05]  /*05b0*/  WARPSYNC.ALL ;  /* 0x0000000000007948 */ /* 0x000fea0003800000 */
[----:B------:R-:W-:Y:S05]  /*05c0*/  @P0 BRA `(.L_x_12) ;  /* 0x0000000000280947 */ /* 0x000fea0003800000 */
[----:B-123--:R-:W1:Y:S01]  /*05d0*/  S2R R2, SR_LANEID ;  /* 0x0000000000027919 */ /* 0x00ee620000000000 */
[----:B------:R-:W-:Y:S05]  /*05e0*/  WARPSYNC.ALL ;  /* 0x0000000000007948 */ /* 0x000fea0003800000 */
[----:B-1----:R-:W-:-:S05]  /*05f0*/  IMAD.SHL.U32 R5, R2, 0x4, RZ ;  /* 0x0000000402057824 */ /* 0x002fca00078e00ff */
[----:B------:R-:W1:Y:S01]  /*0600*/  LDS R7, [R5+UR20] ;  /* 0x0000001405077984 */ /* 0x000e620008000800 */
[----:B------:R-:W-:-:S05]  /*0610*/  IADD3 R2, P1, R5, UR22, RZ ;  /* 0x0000001605027c10 */ /* 0x000fca000ff3e0ff */
[----:B------:R-:W-:-:S05]  /*0620*/  IMAD.X R3, RZ, RZ, UR23, P1 ;  /* 0x00000017ff037e24 */ /* 0x000fca00088e06ff */
[----:B-1----:R4:W5:Y:S01]  /*0630*/  ATOMG.E.EXCH.STRONG.GPU PT, RZ, [R2], R7 ;  /* 0x0000000702ff73a8 */ /* 0x00296200041ee100 */
[----:B------:R-:W-:-:S04]  /*0640*/  DEPBAR {5,4,3,2,1,0} ;  /* 0x0000003f0000791a */ /* 0x000fc80000000000 */
[----:B------:R4:W-:Y:S01]  /*0650*/  UTMACCTL.IV [UR22] ;  /* 0x00000000160079b9 */ /* 0x0009e20008000000 */
[----:B------:R-:W-:Y:S01]  /*0660*/  NOP ;  /* 0x0000000000007918 */ /* 0x000fe20000000000 */
.L_x_12:
[----:B------:R-:W-:Y:S05]  /*0670*/  @P0 BRA `(.L_x_13) ;  /* 0x00000000000c0947 */ /* 0x000fea0003800000 */
[----:B------:R0:W-:Y:S01]  /*0680*/  UTMACMDFLUSH ;  /* 0x00000000000079b7 */ /* 0x0001e20000000000 */
[----:B------:R-:W-:Y:S05]  /*0690*/  @P0 BRA `(.L_x_13) ;  /* 0x0000000000040947 */ /* 0x000fea0003800000 */
[----:B------:R-:W-:-:S04]  /*06a0*/  DEPBAR.LE SB0, 0x0 ;  /* 0x000080000000791a */ /* 0x000fc80000000000 */
.L_x_13:
[----:B------:R-:W-:Y:S05]  /*06b0*/  WARPSYNC.ALL ;  /* 0x0000000000007948 */ /* 0x000fea0003800000 */
[----:B-----5:R-:W-:Y:S06]  /*06c0*/  BAR.SYNC.DEFER_BLOCKING 0x0 ;  /* 0x0000000000007b1d */ /* 0x020fec0000010000 */
[----:B------:R-:W-:Y:S02]  /*06d0*/  BSSY B1, `(.L_x_14) ;  /* 0x000000b000017945 */ /* 0x000fe40003800000 */
[----:B------:R-:W-:Y:S06]  /*06e0*/  BAR.SYNC.DEFER_BLOCKING 0x0 ;  /* 0x0000000000007b1d */ /* 0x000fec0000010000 */
[----:B------:R5:W-:Y:S01]  /*06f0*/  @!P0 STS [R12], RZ ;  /* 0x000000ff0c008388 */ /* 0x000be20000000800 */
[----:B------:R-:W-:Y:S01]  /*0700*/  NOP ;  /* 0x0000000000007918 */ /* 0x000fe20000000000 */
[----:B------:R-:W-:Y:S05]  /*0710*/  @P2 BRA `(.L_x_15) ;  /* 0x0000000000182947 */ /* 0x000fea0003800000 */
[----:B-1234-:R-:W1:Y:S01]  /*0720*/  LDS R2, [UR20+0x8] ;  /* 0x00000814ff027984 */ /* 0x01ee620008000800 */
[----:B------:R-:W2:Y:S01]  /*0730*/  LDC.64 R10, c[0x0][0x218] ;  /* 0x00008600ff0a7b82 */ /* 0x000ea20000000a00 */
[----:B------:R-:W-:Y:S02]  /*0740*/  IMAD.MOV.U32 R3, RZ, RZ, 0x70 ;  /* 0x00000070ff037424 */ /* 0x000fe400078e00ff */
[----:B--2---:R2:W-:Y:S03]  /*0750*/  STS.64 [UR20], R10 ;  /* 0x0000000aff007988 */ /* 0x0045e60008000a14 */
[----:B-1----:R-:W-:-:S05]  /*0760*/  LOP3.LUT R2, R2, 0x10, R3, 0xd8, !PT ;  /* 0x0000001002027812 */ /* 0x002fca00078ed803 */
[----:B------:R2:W-:Y:S02]  /*0770*/  STS [UR20+0x8], R2 ;  /* 0x00000802ff007988 */ /* 0x0005e40008000814 */
.L_x_15:
[----:B----4-:R-:W-:Y:S05]  /*0780*/  BSYNC B1 ;  /* 0x0000000000017941 */ /* 0x010fea0003800000 */
.L_x_14:
[----:B------:R-:W-:Y:S04]  /*0790*/  BSSY B2, `(.L_x_16) ;  /* 0x000000f000027945 */ /* 0x000fe80003800000 */
[----:B------:R-:W-:Y:S04]  /*07a0*/  BSSY B1, `(.L_x_17) ;  /* 0x000000c000017945 */ /* 0x000fe80003800000 */
[----:B------:R-:W-:Y:S05]  /*07b0*/  @P2 BRA `(.L_x_18) ;  /* 0x0000000000282947 */ /* 0x000fea0003800000 */
[----:B-123--:R-:W1:Y:S01]  /*07c0*/  LDS R2, [UR20+0x34] ;  /* 0x00003414ff027984 */ /* 0x00ee620008000800 */
[----:B------:R-:W-:Y:S01]  /*07d0*/  IMAD.MOV.U32 R3, RZ, RZ, 0x1f000000 ;  /* 0x1f000000ff037424 */ /* 0x000fe200078e00ff */
[----:B------:R-:W-:Y:S05]  /*07e0*/  @P2 BREAK B1 ;  /* 0x0000000000012942 */ /* 0x000fea0003800000 */
[----:B-1----:R-:W-:-:S05]  /*07f0*/  LOP3.LUT R2, R2, 0xff000000, R3, 0xb8, !PT ;  /* 0xff00000002027812 */ /* 0x002fca00078eb803 */
[----:B------:R1:W-:Y:S01]  /*0800*/  STS [UR20+0x34], R2 ;  /* 0x00003402ff007988 */ /* 0x0003e20008000814 */
[----:B------:R-:W-:Y:S05]  /*0810*/  @P2 BRA `(.L_x_19) ;  /* 0x0000000000182947 */ /* 0x000fea0003800000 */
[----:B-1----:R-:W1:Y:S01]  /*0820*/  LDS R2, [UR20+0x38] ;  /* 0x00003814ff027984 */ /* 0x002e620008000800 */
[----:B------:R-:W-:-:S05]  /*0830*/  IMAD.MOV.U32 R3, RZ, RZ, 0x7f ;  /* 0x0000007fff037424 */ /* 0x000fca00078e00ff */
[----:B-1----:R-:W-:-:S05]  /*0840*/  LOP3.LUT R2, R2, 0xff, R3, 0xb8, !PT ;  /* 0x000000ff02027812 */ /* 0x002fca00078eb803 */
[----:B------:R4:W-:Y:S02]  /*0850*/  STS [UR20+0x38], R2 ;  /* 0x00003802ff007988 */ /* 0x0009e40008000814 */
.L_x_18:
[----:B------:R-:W-:Y:S05]  /*0860*/  BSYNC B1 ;  /* 0x0000000000017941 */ /* 0x000fea0003800000 */
.L_x_17:
[----:B------:R1:W-:Y:S02]  /*0870*/  @!P2 STS [UR20+0x20], R9 ;  /* 0x00002009ff00a988 */ /* 0x0003e40008000814 */
.L_x_19:
[----:B------:R-:W-:Y:S05]  /*0880*/  BSYNC B2 ;  /* 0x0000000000027941 */ /* 0x000fea0003800000 */
.L_x_16:
[----:B------:R-:W-:Y:S05]  /*0890*/  WARPSYNC.ALL ;  /* 0x0000000000007948 */ /* 0x000fea0003800000 */
[----:B------:R-:W2:Y:S01]  /*08a0*/  LDC R5, c[0x0][0x22c] ;  /* 0x00008b00ff057b82 */ /* 0x000ea20000000800 */
[----:B------:R-:W-:Y:S01]  /*08b0*/  BSSY B2, `(.L_x_20) ;  /* 0x0000010000027945 */ /* 0x000fe20003800000 */
[----:B--2---:R-:W-:-:S05]  /*08c0*/  VIADD R5, R5, 0xffffffff ;  /* 0xffffffff05057836 */ /* 0x004fca0000000000 */
[----:B------:R2:W-:Y:S01]  /*08d0*/  @!P2 STS [UR20+0x24], R5 ;  /* 0x00002405ff00a988 */ /* 0x0005e20008000814 */
[----:B------:R-:W-:Y:S05]  /*08e0*/  @P2 BRA `(.L_x_21) ;  /* 0x0000000000302947 */ /* 0x000fea0003800000 */
[----:B------:R-:W2:Y:S01]  /*08f0*/  LDS R3, [UR20+0x34] ;  /* 0x00003414ff037984 */ /* 0x000ea20008000800 */
[----:B------:R-:W2:Y:S03]  /*0900*/  LDC.64 R10, c[0x0][0x240] ;  /* 0x00009000ff0a7b82 */ /* 0x000ea60000000a00 */
[----:B-1-34-:R-:W1:Y:S01]  /*0910*/  LDS R2, [UR20+0x1c] ;  /* 0x00001c14ff027984 */ /* 0x01ae620008000800 */
[C---:B--2---:R-:W-:Y:S01]  /*0920*/  SHF.L.U64.HI R8, R10.reuse, 0x1, R11 ;  /* 0x000000010a087819 */ /* 0x044fe2000001020b */
[----:B------:R-:W-:-:S03]  /*0930*/  IMAD.SHL.U32 R7, R10, 0x2, RZ ;  /* 0x000000020a077824 */ /* 0x000fc600078e00ff */
[--C-:B------:R-:W-:Y:S02]  /*0940*/  SHF.R.U32.HI R9, RZ, 0x4, R8.reuse ;  /* 0x00000004ff097819 */ /* 0x100fe40000011608 */
[----:B------:R-:W-:-:S05]  /*0950*/  SHF.R.U64 R7, R7, 0x4, R8 ;  /* 0x0000000407077819 */ /* 0x000fca0000001208 */
[----:B------:R2:W-:Y:S01]  /*0960*/  STS [UR20+0xc], R7 ;  /* 0x00000c07ff007988 */ /* 0x0005e20008000814 */
[----:B------:R-:W-:Y:S02]  /*0970*/  LOP3.LUT R3, R3, 0x7, RZ, 0xb8, !PT ;  /* 0x0000000703037812 */ /* 0x000fe400078eb8ff */
[----:B-1----:R-:W-:-:S03]  /*0980*/  LOP3.LUT R2, R2, 0xf, R9, 0xb8, !PT ;  /* 0x0000000f02027812 */ /* 0x002fc600078eb809 */
[----:B------:R2:W-:Y:S04]  /*0990*/  STS [UR20+0x34], R3 ;  /* 0x00003403ff007988 */ /* 0x0005e80008000814 */
[----:B------:R2:W-:Y:S02]  /*09a0*/  STS [UR20+0x1c], R2 ;  /* 0x00001c02ff007988 */ /* 0x0005e40008000814 */
.L_x_21:
[----:B------:R-:W-:Y:S05]  /*09b0*/  BSYNC B2 ;  /* 0x0000000000027941 */ /* 0x000fea0003800000 */
.L_x_20:
[----:B------:R-:W-:Y:S04]  /*09c0*/  BSSY B3, `(.L_x_22) ;  /* 0x000001a000037945 */ /* 0x000fe80003800000 */
[----:B------:R-:W-:Y:S04]  /*09d0*/  BSSY B2, `(.L_x_23) ;  /* 0x0000015000027945 */ /* 0x000fe80003800000 */
[----:B------:R-:W-:Y:S05]  /*09e0*/  @P2 BRA `(.L_x_24) ;  /* 0x0000000000202947 */ /* 0x000fea0003800000 */
[----:B-1234-:R-:W1:Y:S02]  /*09f0*/  LDS R2, [UR20+0x34] ;  /* 0x00003414ff027984 */ /* 0x01ee640008000800 */
[----:B-1----:R-:W-:-:S05]  /*0a00*/  LOP3.LUT R2, R2, 0x38, RZ, 0xb8, !PT ;  /* 0x0000003802027812 */ /* 0x002fca00078eb8ff */
[----:B------:R1:W-:Y:S01]  /*0a10*/  STS [UR20+0x34], R2 ;  /* 0x00003402ff007988 */ /* 0x0003e20008000814 */
[----:B------:R-:W-:Y:S05]  /*0a20*/  @P2 BRA `(.L_x_25) ;  /* 0x0000000000202947 */ /* 0x000fea0003800000 */
[----:B-1----:R-:W1:Y:S01]  /*0a30*/  LDS R2, [UR20+0x8] ;  /* 0x00000814ff027984 */ /* 0x002e620008000800 */
[----:B------:R-:W-:-:S05]  /*0a40*/  IMAD.MOV.U32 R3, RZ, RZ, 0x780 ;  /* 0x00000780ff037424 */ /* 0x000fca00078e00ff */
[----:B-1----:R-:W-:-:S05]  /*0a50*/  LOP3.LUT R2, R2, 0x300, R3, 0xd8, !PT ;  /* 0x0000030002027812 */ /* 0x002fca00078ed803 */
[----:B------:R1:W-:Y:S02]  /*0a60*/  STS [UR20+0x8], R2 ;  /* 0x00000802ff007988 */ /* 0x0003e40008000814 */
.L_x_24:
[----:B------:R-:W-:Y:S05]  /*0a70*/  @P2 BRA `(.L_x_26) ;  /* 0x0000000000282947 */ /* 0x000fea0003800000 */
[----:B-1234-:R-:W1:Y:S02]  /*0a80*/  LDS R2, [UR20+0x8] ;  /* 0x00000814ff027984 */ /* 0x01ee640008000800 */
[----:B-1----:R-:W-:-:S05]  /*0a90*/  LOP3.LUT R2, R2, 0x1800, RZ, 0xb8, !PT ;  /* 0x0000180002027812 */ /* 0x002fca00078eb8ff */
[----:B------:R2:W-:Y:S02]  /*0aa0*/  STS [UR20+0x8], R2 ;  /* 0x00000802ff007988 */ /* 0x0005e40008000814 */
.L_x_25:
[----:B------:R-:W-:Y:S05]  /*0ab0*/  @P2 BREAK B2 ;  /* 0x0000000000022942 */ /* 0x000fea0003800000 */
[----:B------:R-:W-:Y:S05]  /*0ac0*/  @P2 BRA `(.L_x_27) ;  /* 0x0000000000242947 */ /* 0x000fea0003800000 */
[----:B-12---:R-:W1:Y:S01]  /*0ad0*/  LDS R2, [UR20+0x8] ;  /* 0x00000814ff027984 */ /* 0x006e620008000800 */
[----:B------:R-:W-:-:S05]  /*0ae0*/  IMAD.MOV.U32 R3, RZ, RZ, 0x6000 ;  /* 0x00006000ff037424 */ /* 0x000fca00078e00ff */
[----:B-1----:R-:W-:-:S04]  /*0af0*/  LOP3.LUT R2, R2, 0x4000, R3, 0xd8, !PT ;  /* 0x0000400002027812 */ /* 0x002fc800078ed803 */
[----:B------:R-:W-:-:S05]  /*0b00*/  LOP3.LUT R2, R2, 0x400000, RZ, 0xb8, !PT ;  /* 0x0040000002027812 */ /* 0x000fca00078eb8ff */
[----:B------:R1:W-:Y:S02]  /*0b10*/  STS [UR20+0x8], R2 ;  /* 0x00000802ff007988 */ /* 0x0003e40008000814 */
.L_x_26:
[----:B------:R-:W-:Y:S05]  /*0b20*/  BSYNC B2 ;  /* 0x0000000000027941 */ /* 0x000fea0003800000 */
.L_x_23:
[----:B-1234-:R-:W1:Y:S02]  /*0b30*/  @!P2 LDS R2, [UR20+0x8] ;  /* 0x00000814ff02a984 */ /* 0x01ee640008000800 */
[----:B-1----:R-:W-:-:S05]  /*0b40*/  @!P2 LOP3.LUT R2, R2, 0x8000, RZ, 0xb8, !PT ;  /* 0x000080000202a812 */ /* 0x002fca00078eb8ff */
[----:B------:R3:W-:Y:S02]  /*0b50*/  @!P2 STS [UR20+0x8], R2 ;  /* 0x00000802ff00a988 */ /* 0x0007e40008000814 */
.L_x_27:
[----:B------:R-:W-:Y:S05]  /*0b60*/  BSYNC B3 ;  /* 0x0000000000037941 */ /* 0x000fea0003800000 */
.L_x_22:
[----:B------:R-:W-:Y:S05]  /*0b70*/  WARPSYNC.ALL ;  /* 0x0000000000007948 */ /* 0x000fea0003800000 */
[----:B------:R-:W-:-:S04]  /*0b80*/  UIADD3 UR25, UR5, 0x80, URZ ;  /* 0x0000008005197890 */ /* 0x000fc8000fffe03f */
[----:B------:R-:W-:-:S04]  /*0b90*/  UIADD3 UR24, UP0, UR25, UR26, URZ ;  /* 0x0000001a19187290 */ /* 0x000fc8000ff1e03f */
[----:B------:R-:W-:Y:S01]  /*0ba0*/  ULEA.HI.X.SX32 UR25, UR25, UR27, 0x1, UP0 ;  /* 0x0000001b19197291 */ /* 0x000fe200080f0e3f */
[----:B------:R-:W-:Y:S11]  /*0bb0*/  @P0 BRA `(.L_x_28) ;  /* 0x0000000000280947 */ /* 0x000ff60003800000 */
[----:B-123--:R-:W1:Y:S01]  /*0bc0*/  S2R R2, SR_LANEID ;  /* 0x0000000000027919 */ /* 0x00ee620000000000 */
[----:B------:R-:W-:Y:S05]  /*0bd0*/  WARPSYNC.ALL ;  /* 0x0000000000007948 */ /* 0x000fea0003800000 */
[----:B-1----:R-:W-:-:S05]  /*0be0*/  IMAD.SHL.U32 R8, R2, 0x4, RZ ;  /* 0x0000000402087824 */ /* 0x002fca00078e00ff */
[----:B------:R-:W1:Y:S01]  /*0bf0*/  LDS R7, [R8+UR20] ;  /* 0x0000001408077984 */ /* 0x000e620008000800 */
[----:B------:R-:W-:-:S05]  /*0c00*/  IADD3 R2, P1, R8, UR24, RZ ;  /* 0x0000001808027c10 */ /* 0x000fca000ff3e0ff */
[----:B------:R-:W-:-:S05]  /*0c10*/  IMAD.X R3, RZ, RZ, UR25, P1 ;  /* 0x00000019ff037e24 */ /* 0x000fca00088e06ff */
[----:B-1----:R4:W2:Y:S01]  /*0c20*/  ATOMG.E.EXCH.STRONG.GPU PT, RZ, [R2], R7 ;  /* 0x0000000702ff73a8 */ /* 0x0028a200041ee100 */
[----:B------:R-:W-:-:S04]  /*0c30*/  DEPBAR {5,4,3,2,1,0} ;  /* 0x0000003f0000791a */ /* 0x000fc80000000000 */
[----:B------:R4:W-:Y:S01]  /*0c40*/  UTMACCTL.IV [UR24] ;  /* 0x00000000180079b9 */ /* 0x0009e20008000000 */
[----:B------:R-:W-:Y:S01]  /*0c50*/  NOP ;  /* 0x0000000000007918 */ /* 0x000fe20000000000 */
.L_x_28:
[----:B------:R-:W-:Y:S05]  /*0c60*/  @P0 BRA `(.L_x_29) ;  /* 0x00000000000c0947 */ /* 0x000fea0003800000 */
[----:B------:R0:W-:Y:S01]  /*0c70*/  UTMACMDFLUSH ;  /* 0x00000000000079b7 */ /* 0x0001e20000000000 */
[----:B------:R-:W-:Y:S05]  /*0c80*/  @P0 BRA `(.L_x_29) ;  /* 0x0000000000040947 */ /* 0x000fea0003800000 */
[----:B------:R-:W-:-:S04]  /*0c90*/  DEPBAR.LE SB0, 0x0 ;  /* 0x000080000000791a */ /* 0x000fc80000000000 */
.L_x_29:
[----:B------:R-:W-:Y:S05]  /*0ca0*/  WARPSYNC.ALL ;  /* 0x0000000000007948 */ /* 0x000fea0003800000 */
[----:B--2---:R-:W-:Y:S06]  /*0cb0*/  BAR.SYNC.DEFER_BLOCKING 0x0 ;  /* 0x0000000000007b1d */ /* 0x004fec0000010000 */
[----:B------:R-:W-:Y:S02]  /*0cc0*/  BSSY B3, `(.L_x_30) ;  /* 0x000000b000037945 */ /* 0x000fe40003800000 */
[----:B------:R-:W-:Y:S06]  /*0cd0*/  BAR.SYNC.DEFER_BLOCKING 0x0 ;  /* 0x0000000000007b1d */ /* 0x000fec0000010000 */
[----:B------:R2:W-:Y:S01]  /*0ce0*/  @!P0 STS [R12], RZ ;  /* 0x000000ff0c008388 */ /* 0x0005e20000000800 */
[----:B------:R-:W-:Y:S01]  /*0cf0*/  NOP ;  /* 0x0000000000007918 */ /* 0x000fe20000000000 */
[----:B------:R-:W-:Y:S05]  /*0d00*/  @P2 BRA `(.L_x_31) ;  /* 0x0000000000182947 */ /* 0x000fea0003800000 */
[----:B-1-34-:R-:W1:Y:S01]  /*0d10*/  LDS R2, [UR20+0x8] ;  /* 0x00000814ff027984 */ /* 0x01ae620008000800 */
[----:B------:R-:W3:Y:S01]  /*0d20*/  LDC.64 R8, c[0x0][0x220] ;  /* 0x00008800ff087b82 */ /* 0x000ee20000000a00 */
[----:B------:R-:W-:Y:S02]  /*0d30*/  IMAD.MOV.U32 R3, RZ, RZ, 0x70 ;  /* 0x00000070ff037424 */ /* 0x000fe400078e00ff */
[----:B---3--:R3:W-:Y:S03]  /*0d40*/  STS.64 [UR20], R8 ;  /* 0x00000008ff007988 */ /* 0x0087e60008000a14 */
[----:B-1----:R-:W-:-:S05]  /*0d50*/  LOP3.LUT R2, R2, 0x10, R3, 0xd8, !PT ;  /* 0x0000001002027812 */ /* 0x002fca00078ed803 */
[----:B------:R3:W-:Y:S02]  /*0d60*/  STS [UR20+0x8], R2 ;  /* 0x00000802ff007988 */ /* 0x0007e40008000814 */
.L_x_31:
[----:B----4-:R-:W-:Y:S05]  /*0d70*/  BSYNC B3 ;  /* 0x0000000000037941 */ /* 0x010fea0003800000 */
.L_x_30:
[----:B------:R-:W-:Y:S04]  /*0d80*/  BSSY B4, `(.L_x_32) ;  /* 0x0000011000047945 */ /* 0x000fe80003800000 */
[----:B------:R-:W-:Y:S04]  /*0d90*/  BSSY B3, `(.L_x_33) ;  /* 0x000000e000037945 */ /* 0x000fe80003800000 */
[----:B------:R-:W-:Y:S05]  /*0da0*/  @P2 BRA `(.L_x_34) ;  /* 0x0000000000242947 */ /* 0x000fea0003800000 */
[----:B-1-3--:R-:W1:Y:S01]  /*0db0*/  LDS R2, [UR20+0x34] ;  /* 0x00003414ff027984 */ /* 0x00ae620008000800 */
[----:B------:R-:W-:-:S05]  /*0dc0*/  IMAD.MOV.U32 R3, RZ, RZ, 0x3f000000 ;  /* 0x3f000000ff037424 */ /* 0x000fca00078e00ff */
[----:B-1----:R-:W-:-:S05]  /*0dd0*/  LOP3.LUT R2, R2, 0xff000000, R3, 0xb8, !PT ;  /* 0xff00000002027812 */ /* 0x002fca00078eb803 */
[----:B------:R1:W-:Y:S01]  /*0de0*/  STS [UR20+0x34], R2 ;  /* 0x00003402ff007988 */ /* 0x0003e20008000814 */
[----:B------:R-:W-:Y:S05]  /*0df0*/  @P2 BRA `(.L_x_35) ;  /* 0x00000000001c2947 */ /* 0x000fea0003800000 */
[----:B-1----:R-:W1:Y:S01]  /*0e00*/  LDS R2, [UR20+0x38] ;  /* 0x00003814ff027984 */ /* 0x002e620008000800 */
[----:B------:R-:W-:-:S05]  /*0e10*/  IMAD.MOV.U32 R3, RZ, RZ, 0x7f ;  /* 0x0000007fff037424 */ /* 0x000fca00078e00ff */
[----:B-1----:R-:W-:-:S05]  /*0e20*/  LOP3.LUT R2, R2, 0xff, R3, 0xb8, !PT ;  /* 0x000000ff02027812 */ /* 0x002fca00078eb803 */
[----:B------:R4:W-:Y:S02]  /*0e30*/  STS [UR20+0x38], R2 ;  /* 0x00003802ff007988 */ /* 0x0009e40008000814 */
.L_x_34:
[----:B------:R-:W-:Y:S05]  /*0e40*/  @P2 BREAK B3 ;  /* 0x0000000000032942 */ /* 0x000fea0003800000 */
[----:B------:R-:W-:Y:S05]  /*0e50*/  @P2 BRA `(.L_x_36) ;  /* 0x00000000000c2947 */ /* 0x000fea0003800000 */
[----:B------:R1:W-:Y:S02]  /*0e60*/  STS [UR20+0x20], R5 ;  /* 0x00002005ff007988 */ /* 0x0003e40008000814 */
.L_x_35:
[----:B------:R-:W-:Y:S05]  /*0e70*/  BSYNC B3 ;  /* 0x0000000000037941 */ /* 0x000fea0003800000 */
.L_x_33:
[----:B------:R1:W-:Y:S02]  /*0e80*/  @!P2 STS [UR20+0x24], R4 ;  /* 0x00002404ff00a988 */ /* 0x0003e40008000814 */
.L_x_36:
[----:B------:R-:W-:Y:S05]  /*0e90*/  BSYNC B4 ;  /* 0x0000000000047941 */ /* 0x000fea0003800000 */
.L_x_32:
[----:B------:R-:W-:Y:S05]  /*0ea0*/  WARPSYNC.ALL ;  /* 0x0000000000007948 */ /* 0x000fea0003800000 */
[----:B------:R-:W-:Y:S04]  /*0eb0*/  BSSY B4, `(.L_x_37) ;  /* 0x000000e000047945 */ /* 0x000fe80003800000 */
[----:B------:R-:W-:Y:S05]  /*0ec0*/  @P2 BRA `(.L_x_38) ;  /* 0x0000000000302947 */ /* 0x000fea0003800000 */
[----:B------:R-:W5:Y:S01]  /*0ed0*/  LDS R3, [UR20+0x34] ;  /* 0x00003414ff037984 */ /* 0x000f620008000800 */
[----:B-1----:R-:W1:Y:S03]  /*0ee0*/  LDC.64 R4, c[0x0][0x248] ;  /* 0x00009200ff047b82 */ /* 0x002e660000000a00 */
[----:B---34-:R-:W3:Y:S01]  /*0ef0*/  LDS R2, [UR20+0x1c] ;  /* 0x00001c14ff027984 */ /* 0x018ee20008000800 */
[C---:B-1----:R-:W-:Y:S01]  /*0f00*/  SHF.L.U64.HI R5, R4.reuse, 0x1, R5 ;  /* 0x0000000104057819 */ /* 0x042fe20000010205 */
[----:B------:R-:W-:-:S03]  /*0f10*/  IMAD.SHL.U32 R4, R4, 0x2, RZ ;  /* 0x0000000204047824 */ /* 0x000fc600078e00ff */
[--C-:B------:R-:W-:Y:S02]  /*0f20*/  SHF.R.U32.HI R7, RZ, 0x4, R5.reuse ;  /* 0x00000004ff077819 */ /* 0x100fe40000011605 */
[----:B------:R-:W-:-:S05]  /*0f30*/  SHF.R.U64 R4, R4, 0x4, R5 ;  /* 0x0000000404047819 */ /* 0x000fca0000001205 */
[----:B------:R1:W-:Y:S01]  /*0f40*/  STS [UR20+0xc], R4 ;  /* 0x00000c04ff007988 */ /* 0x0003e20008000814 */
[----:B-----5:R-:W-:Y:S02]  /*0f50*/  LOP3.LUT R3, R3, 0x7, RZ, 0xb8, !PT ;  /* 0x0000000703037812 */ /* 0x020fe400078eb8ff */
[----:B---3--:R-:W-:-:S03]  /*0f60*/  LOP3.LUT R2, R2, 0xf, R7, 0xb8, !PT ;  /* 0x0000000f02027812 */ /* 0x008fc600078eb807 */
[----:B------:R1:W-:Y:S04]  /*0f70*/  STS [UR20+0x34], R3 ;  /* 0x00003403ff007988 */ /* 0x0003e80008000814 */
[----:B------:R1:W-:Y:S02]  /*0f80*/  STS [UR20+0x1c], R2 ;  /* 0x00001c02ff007988 */ /* 0x0003e40008000814 */
.L_x_38:
[----:B------:R-:W-:Y:S05]  /*0f90*/  BSYNC B4 ;  /* 0x0000000000047941 */ /* 0x000fea0003800000 */
.L_x_37:
        /* <DEDUP_REMOVED lines=11> */
.L_x_41:
[----:B------:R-:W-:Y:S05]  /*1050*/  @P2 BRA `(.L_x_43) ;  /* 0x0000000000282947 */ /* 0x000fea0003800000 */
[----:B-1-34-:R-:W1:Y:S02]  /*1060*/  LDS R2, [UR20+0x8] ;  /* 0x00000814ff027984 */ /* 0x01ae640008000800 */
[----:B-1----:R-:W-:-:S05]  /*1070*/  LOP3.LUT R2, R2, 0x1800, RZ, 0xb8, !PT ;  /* 0x0000180002027812 */ /* 0x002fca00078eb8ff */
[----:B------:R3:W-:Y:S02]  /*1080*/  STS [UR20+0x8], R2 ;  /* 0x00000802ff007988 */ /* 0x0007e40008000814 */
.L_x_42:
[----:B------:R-:W-:Y:S05]  /*1090*/  @P2 BREAK B5 ;  /* 0x0000000000052942 */ /* 0x000fea0003800000 */
[----:B------:R-:W-:Y:S05]  /*10a0*/  @P2 BRA `(.L_x_44) ;  /* 0x0000000000242947 */ /* 0x000fea0003800000 */
[----:B-1-3--:R-:W1:Y:S01]  /*10b0*/  LDS R2, [UR20+0x8] ;  /* 0x00000814ff027984 */ /* 0x00ae620008000800 */
[----:B------:R-:W-:-:S05]  /*10c0*/  IMAD.MOV.U32 R3, RZ, RZ, 0x6000 ;  /* 0x00006000ff037424 */ /* 0x000fca00078e00ff */
[----:B-1----:R-:W-:-:S04]  /*10d0*/  LOP3.LUT R2, R2, 0x6000, R3, 0xd8, !PT ;  /* 0x0000600002027812 */ /* 0x002fc800078ed803 */
[----:B------:R-:W-:-:S05]  /*10e0*/  LOP3.LUT R2, R2, 0x400000, RZ, 0xb8, !PT ;  /* 0x0040000002027812 */ /* 0x000fca00078eb8ff */
[----:B------:R1:W-:Y:S02]  /*10f0*/  STS [UR20+0x8], R2 ;  /* 0x00000802ff007988 */ /* 0x0003e40008000814 */
.L_x_43:
[----:B------:R-:W-:Y:S05]  /*1100*/  BSYNC B5 ;  /* 0x0000000000057941 */ /* 0x000fea0003800000 */
.L_x_40:
[----:B-1-34-:R-:W1:Y:S02]  /*1110*/  @!P2 LDS R2, [UR20+0x8] ;  /* 0x00000814ff02a984 */ /* 0x01ae640008000800 */
[----:B-1----:R-:W-:-:S05]  /*1120*/  @!P2 LOP3.LUT R2, R2, 0x8000, RZ, 0xb8, !PT ;  /* 0x000080000202a812 */ /* 0x002fca00078eb8ff */
[----:B------:R4:W-:Y:S02]  /*1130*/  @!P2 STS [UR20+0x8], R2 ;  /* 0x00000802ff00a988 */ /* 0x0009e40008000814 */
.L_x_44:
[----:B------:R-:W-:Y:S05]  /*1140*/  BSYNC B4 ;  /* 0x0000000000047941 */ /* 0x000fea0003800000 */
.L_x_39:
[----:B------:R-:W-:Y:S05]  /*1150*/  WARPSYNC.ALL ;  /* 0x0000000000007948 */ /* 0x000fea0003800000 */
[----:B------:R-:W-:Y:S01]  /*1160*/  UIADD3 UR5, UR5, 0x100, URZ ;  /* 0x0000010005057890 */ /* 0x000fe2000fffe03f */
[----:B------:R-:W-:Y:S01]  /*1170*/  ISETP.GE.AND P1, PT, R13, 0x1, PT ;  /* 0x000000010d00780c */ /* 0x000fe20003f26270 */
[----:B------:R-:W-:Y:S01]  /*1180*/  IMAD.MOV.U32 R24, RZ, RZ, RZ ;  /* 0x000000ffff187224 */ /* 0x000fe200078e00ff */
[----:B------:R-:W-:Y:S01]  /*1190*/  SHF.R.U32.HI R7, RZ, 0x5, R0 ;  /* 0x00000005ff077819 */ /* 0x000fe20000011600 */
[----:B------:R-:W-:-:S04]  /*11a0*/  UIADD3 UR26, UP0, UR5, UR26, URZ ;  /* 0x0000001a051a7290 */ /* 0x000fc8000ff1e03f */
[----:B------:R-:W-:Y:S01]  /*11b0*/  ULEA.HI.X.SX32 UR27, UR5, UR27, 0x1, UP0 ;  /* 0x0000001b051b7291 */ /* 0x000fe200080f0e3f */
[----:B------:R-:W-:Y:S11]  /*11c0*/  @P0 BRA `(.L_x_45) ;  /* 0x0000000000280947 */ /* 0x000ff60003800000 */
[----:B-1-34-:R-:W1:Y:S01]  /*11d0*/  S2R R2, SR_LANEID ;  /* 0x0000000000027919 */ /* 0x01ae620000000000 */
[----:B------:R-:W-:Y:S05]  /*11e0*/  WARPSYNC.ALL ;  /* 0x0000000000007948 */ /* 0x000fea0003800000 */
[----:B-1----:R-:W-:-:S05]  /*11f0*/  IMAD.SHL.U32 R4, R2, 0x4, RZ ;  /* 0x0000000402047824 */ /* 0x002fca00078e00ff */
[----:B------:R-:W1:Y:S01]  /*1200*/  LDS R5, [R4+UR20] ;  /* 0x0000001404057984 */ /* 0x000e620008000800 */
[----:B------:R-:W-:-:S05]  /*1210*/  IADD3 R2, P3, R4, UR26, RZ ;  /* 0x0000001a04027c10 */ /* 0x000fca000ff7e0ff */
[----:B------:R-:W-:-:S05]  /*1220*/  IMAD.X R3, RZ, RZ, UR27, P3 ;  /* 0x0000001bff037e24 */ /* 0x000fca00098e06ff */
[----:B-1----:R1:W3:Y:S01]  /*1230*/  ATOMG.E.EXCH.STRONG.GPU PT, RZ, [R2], R5 ;  /* 0x0000000502ff73a8 */ /* 0x0022e200041ee100 */
[----:B------:R-:W-:-:S04]  /*1240*/  DEPBAR {5,4,3,2,1,0} ;  /* 0x0000003f0000791a */ /* 0x000fc80000000000 */
[----:B------:R1:W-:Y:S01]  /*1250*/  UTMACCTL.IV [UR26] ;  /* 0x000000001a0079b9 */ /* 0x0003e20008000000 */
[----:B------:R-:W-:Y:S01]  /*1260*/  NOP ;  /* 0x0000000000007918 */ /* 0x000fe20000000000 */
.L_x_45:
[----:B------:R-:W-:Y:S05]  /*1270*/  @P0 BRA `(.L_x_46) ;  /* 0x00000000000c0947 */ /* 0x000fea0003800000 */
[----:B------:R0:W-:Y:S01]  /*1280*/  UTMACMDFLUSH ;  /* 0x00000000000079b7 */ /* 0x0001e20000000000 */
[----:B------:R-:W-:Y:S05]  /*1290*/  @P0 BRA `(.L_x_46) ;  /* 0x0000000000040947 */ /* 0x000fea0003800000 */
[----:B------:R-:W-:-:S04]  /*12a0*/  DEPBAR.LE SB0, 0x0 ;  /* 0x000080000000791a */ /* 0x000fc80000000000 */
.L_x_46:
[----:B------:R-:W-:Y:S05]  /*12b0*/  WARPSYNC.ALL ;  /* 0x0000000000007948 */ /* 0x000fea0003800000 */
[----:B---3--:R-:W-:Y:S01]  /*12c0*/  BAR.SYNC.DEFER_BLOCKING 0x0 ;  /* 0x0000000000007b1d */ /* 0x008fe20000010000 */
[----:B------:R-:W-:Y:S01]  /*12d0*/  R2UR UR21, R7 ;  /* 0x00000000071572ca */ /* 0x000fe200000e0000 */
[----:B------:R-:W-:Y:S01]  /*12e0*/  USHF.L.U32 UR15, UR29, 0x7, URZ ;  /* 0x000000071d0f7899 */ /* 0x000fe2000800063f */
[----:B------:R-:W-:Y:S01]  /*12f0*/  IMAD.MOV.U32 R25, RZ, RZ, RZ ;  /* 0x000000ffff197224 */ /* 0x000fe200078e00ff */
[----:B------:R-:W-:Y:S02]  /*1300*/  CS2R R26, SRZ ;  /* 0x00000000001a7805 */ /* 0x000fe4000001ff00 */
[----:B------:R-:W-:Y:S01]  /*1310*/  CS2R R28, SRZ ;  /* 0x00000000001c7805 */ /* 0x000fe2000001ff00 */
[----:B------:R-:W-:Y:S01]  /*1320*/  VOTEU.ALL UP0, P2 ;  /* 0x00000000003f7886 */ /* 0x000fe20001000000 */
[----:B------:R-:W-:Y:S01]  /*1330*/  UMOV UR6, 0x1 ;  /* 0x0000000100067882 */ /* 0x000fe20000000000 */
[----:B------:R-:W-:Y:S01]  /*1340*/  VOTEU.ALL UP1, P2 ;  /* 0x00000000003f7886 */ /* 0x000fe20001020000 */
[----:B------:R-:W-:Y:S01]  /*1350*/  VOTEU.ALL UP2, P2 ;  /* 0x00000000003f7886 */ /* 0x000fe20001040000 */
[----:B------:R-:W-:Y:S01]  /*1360*/  VOTEU.ALL UP3, P2 ;  /* 0x00000000003f7886 */ /* 0x000fe20001060000 */
[----:B------:R-:W-:-:S04]  /*1370*/  @!UP0 UIADD3 UR8, -UR6, 0x100000, URZ ;  /* 0x0010000006088890 */ /* 0x000fc8000fffe13f */
[----:B------:R-:W-:Y:S02]  /*1380*/  @!UP0 USHF.L.U32 UR9, UR8, 0xb, URZ ;  /* 0x0000000b08098899 */ /* 0x000fe4000800063f */
[----:B------:R-:W-:Y:S01]  /*1390*/  @!UP0 USHF.L.U32 UR8, UR8, 0x1, URZ ;  /* 0x0000000108088899 */ /* 0x000fe2000800063f */
[----:B------:R-:W-:Y:S01]  /*13a0*/  CS2R R30, SRZ ;  /* 0x00000000001e7805 */ /* 0x000fe2000001ff00 */
        /* <DEDUP_REMOVED lines=12> */
[----:B------:R-:W-:Y:S01]  /*1470*/  VOTEU.ALL UP0, P2 ;  /* 0x00000000003f7886 */ /* 0x000fe20001000000 */
[----:B------:R-:W-:Y:S02]  /*1480*/  CS2R R38, SRZ ;  /* 0x0000000000267805 */ /* 0x000fe4000001ff00 */
[----:B------:R-:W-:Y:S02]  /*1490*/  CS2R R40, SRZ ;  /* 0x0000000000287805 */ /* 0x000fe4000001ff00 */
[----:B------:R-:W-:Y:S02]  /*14a0*/  CS2R R42, SRZ ;  /* 0x00000000002a7805 */ /* 0x000fe4000001ff00 */
[----:B------:R-:W-:Y:S01]  /*14b0*/  CS2R R44, SRZ ;  /* 0x00000000002c7805 */ /* 0x000fe2000001ff00 */
[----:B------:R-:W3:Y:S02]  /*14c0*/  FENCE.VIEW.ASYNC.S ;  /* 0x00000000000073c6 */ /* 0x000ee40000000000 */
[----:B---3--:R-:W3:Y:S02]  /*14d0*/  @!UP0 SYNCS.EXCH.64 URZ, [UR20+0x10000], UR8 ;  /* 0x01000008143f85b2 */ /* 0x008ee40008000100 */
[----:B---3--:R-:W-:Y:S01]  /*14e0*/  BAR.SYNC.DEFER_BLOCKING 0x0 ;  /* 0x0000000000007b1d */ /* 0x008fe20000010000 */
[----:B------:R-:W-:-:S02]  /*14f0*/  CS2R R46, SRZ ;  /* 0x00000000002e7805 */ /* 0x000fc4000001ff00 */
[----:B------:R-:W-:Y:S02]  /*1500*/  CS2R R48, SRZ ;  /* 0x0000000000307805 */ /* 0x000fe4000001ff00 */
[----:B------:R-:W-:Y:S02]  /*1510*/  CS2R R50, SRZ ;  /* 0x0000000000327805 */ /* 0x000fe4000001ff00 */
[----:B------:R-:W-:Y:S02]  /*1520*/  CS2R R52, SRZ ;  /* 0x0000000000347805 */ /* 0x000fe4000001ff00 */
[----:B------:R-:W-:Y:S02]  /*1530*/  CS2R R54, SRZ ;  /* 0x0000000000367805 */ /* 0x000fe4000001ff00 */
[----:B------:R-:W-:Y:S02]  /*1540*/  CS2R R56, SRZ ;  /* 0x0000000000387805 */ /* 0x000fe4000001ff00 */
        /* <DEDUP_REMOVED lines=14> */
[----:B------:R-:W-:Y:S01]  /*1630*/  CS2R R86, SRZ ;  /* 0x0000000000567805 */ /* 0x000fe2000001ff00 */
[----:B------:R3:W4:Y:S02]  /*1640*/  @!UP1 SYNCS.EXCH.64 URZ, [UR20+0x10008], UR10 ;  /* 0x0100080a143f95b2 */ /* 0x0007240008000100 */
[----:B----4-:R-:W-:Y:S01]  /*1650*/  BAR.SYNC.DEFER_BLOCKING 0x0 ;  /* 0x0000000000007b1d */ /* 0x010fe20000010000 */
[----:B---3--:R-:W-:-:S05]  /*1660*/  USHF.L.U32 UR11, UR28, 0x7, URZ ;  /* 0x000000071c0b7899 */ /* 0x008fca000800063f */
[----:B------:R3:W4:Y:S02]  /*1670*/  @!UP2 SYNCS.EXCH.64 URZ, [UR20+0x10010], UR12 ;  /* 0x0100100c143fa5b2 */ /* 0x0007240008000100 */
[----:B----4-:R-:W-:Y:S06]  /*1680*/  BAR.SYNC.DEFER_BLOCKING 0x0 ;  /* 0x0000000000007b1d */ /* 0x010fec0000010000 */
[----:B------:R3:W4:Y:S01]  /*1690*/  @!UP3 SYNCS.EXCH.64 URZ, [UR20+0x10018], UR6 ;  /* 0x01001806143fb5b2 */ /* 0x0007220008000100 */
[----:B------:R-:W-:Y:S05]  /*16a0*/  @!P1 BRA `(.L_x_47) ;  /* 0x00000004007c9947 */ /* 0x000fea0003800000 */
        /* <DEDUP_REMOVED lines=32> */
[----:B------:R-:W-:Y:S01]  /*18b0*/  UMOV UR5, URZ ;  /* 0x0000003f00057c82 */ /* 0x000fe20008000000 */
[----:B------:R-:W-:-:S05]  /*18c0*/  UMOV UR14, URZ ;  /* 0x0000003f000e7c82 */ /* 0x000fca0008000000 */
.L_x_49:
[----:B----4-:R-:W-:Y:S01]  /*18d0*/  BAR.SYNC.DEFER_BLOCKING 0x0 ;  /* 0x0000000000007b1d */ /* 0x010fe20000010000 */
[----:B------:R-:W-:Y:S01]  /*18e0*/  ULEA UR18, UR5, UR20, 0x3 ;  /* 0x0000001405127291 */ /* 0x000fe2000f8e183f */
[----:B-1----:R-:W-:Y:S01]  /*18f0*/  @!P2 IMAD.MOV.U32 R2, RZ, RZ, 0x4000 ;  /* 0x00004000ff02a424 */ /* 0x002fe200078e00ff */
[----:B------:R-:W-:Y:S01]  /*1900*/  ELECT P0, URZ, PT ;  /* 0x00000000003f782f */ /* 0x000fe20003800000 */
[----:B---3--:R-:W-:-:S03]  /*1910*/  ULEA UR12, UR5, UR20, 0xd ;  /* 0x00000014050c7291 */ /* 0x008fc6000f8e683f */
[----:B------:R-:W-:Y:S02]  /*1920*/  ISETP.LT.U32.AND P0, PT, R6, 0x20, P0 ;  /* 0x000000200600780c */ /* 0x000fe40000701070 */
[----:B------:R-:W-:Y:S01]  /*1930*/  ELECT P1, URZ, PT ;  /* 0x00000000003f782f */ /* 0x000fe20003820000 */
[----:B------:R-:W-:-:S03]  /*1940*/  UIADD3 UR8, UR12, 0x8000, URZ ;  /* 0x000080000c087890 */ /* 0x000fc6000fffe03f */
[----:B------:R-:W-:Y:S01]  /*1950*/  ISETP.LT.U32.AND P1, PT, R6, 0x20, P1 ;  /* 0x000000200600780c */ /* 0x000fe20000f21070 */
[----:B------:R-:W-:-:S06]  /*1960*/  UMOV UR10, UR14 ;  /* 0x0000000e000a7c82 */ /* 0x000fcc0008000000 */
[----:B------:R-:W-:Y:S01]  /*1970*/  VOTEU.ANY UP0, P0 ;  /* 0x00000000003f7886 */ /* 0x000fe20000000100 */
[----:B------:R-:W-:Y:S01]  /*1980*/  VOTEU.ANY UP2, P0 ;  /* 0x00000000003f7886 */ /* 0x000fe20000040100 */
[----:B------:R1:W-:Y:S01]  /*1990*/  @!P2 SYNCS.ARRIVE.TRANS64 RZ, [UR18+0x10000], R2 ;  /* 0x01000002ffffa9a7 */ /* 0x0003e20008000012 */
[----:B------:R3:W-:Y:S06]  /*19a0*/  MEMBAR.ALL.CTA ;  /* 0x0000000000007992 */ /* 0x0007ec0000008000 */
[----:B---3--:R-:W3:Y:S01]  /*19b0*/  FENCE.VIEW.ASYNC.S ;  /* 0x00000000000073c6 */ /* 0x008ee20000000000 */
[----:B------:R-:W-:Y:S01]  /*19c0*/  @UP0 UIADD3 UR13, UR18, 0x10000, URZ ;  /* 0x00010000120d0890 */ /* 0x000fe2000fffe03f */
[----:B------:R-:W-:Y:S01]  /*19d0*/  @UP0 UMOV UR6, UR22 ;  /* 0x0000001600060c82 */ /* 0x000fe20008000000 */
[----:B------:R-:W-:Y:S01]  /*19e0*/  @UP0 UMOV UR7, UR23 ;  /* 0x0000001700070c82 */ /* 0x000fe20008000000 */
[----:B---3--:R-:W-:Y:S01]  /*19f0*/  VOTEU.ANY UP1, P1 ;  /* 0x00000000003f7886 */ /* 0x008fe20000820100 */
[----:B------:R-:W-:Y:S01]  /*1a00*/  VOTEU.ANY UP3, P1 ;  /* 0x00000000003f7886 */ /* 0x000fe20000860100 */
[----:B-1----:R-:W-:-:S03]  /*1a10*/  IMAD.U32 R2, RZ, RZ, UR4 ;  /* 0x00000004ff027e24 */ /* 0x002fc6000f8e00ff */
[----:B------:R-:W-:Y:S01]  /*1a20*/  @UP1 UIADD3 UR9, UR18, 0x10000, URZ ;  /* 0x0001000012091890 */ /* 0x000fe2000fffe03f */
[----:B------:R-:W-:Y:S01]  /*1a30*/  @UP1 UMOV UR16, UR24 ;  /* 0x0000001800101c82 */ /* 0x000fe20008000000 */
[----:B------:R-:W-:Y:S01]  /*1a40*/  @UP1 UMOV UR17, UR25 ;  /* 0x0000001900111c82 */ /* 0x000fe20008000000 */
[----:B------:R-:W-:Y:S01]  /*1a50*/  SHF.L.U32 R2, R2, 0x1f, RZ ;  /* 0x0000001f02027819 */ /* 0x000fe200000006ff */
[----:B------:R-:W-:Y:S06]  /*1a60*/  BAR.SYNC.DEFER_BLOCKING 0x0 ;  /* 0x0000000000007b1d */ /* 0x000fec0000010000 */
[----:B------:R1:W-:Y:S02]  /*1a70*/  @UP2 UTMALDG.2D [UR12], [UR6] ;  /* 0x0000000c060025b4 */ /* 0x0003e40008008000 */
[----:B------:R-:W-:Y:S06]  /*1a80*/  BAR.SYNC.DEFER_BLOCKING 0x0 ;  /* 0x0000000000007b1d */ /* 0x000fec0000010000 */
[----:B------:R1:W-:Y:S02]  /*1a90*/  @UP3 UTMALDG.2D [UR8], [UR16] ;  /* 0x00000008100035b4 */ /* 0x0003e40008008000 */
[----:B------:R-:W-:Y:S06]  /*1aa0*/  BAR.SYNC.DEFER_BLOCKING 0x0 ;  /* 0x0000000000007b1d */ /* 0x000fec0000010000 */
[----:B------:R-:W3:Y:S02]  /*1ab0*/  SYNCS.PHASECHK.TRANS64.TRYWAIT P0, [UR18+0x10000], R2 ;  /* 0x01000002ff0075a7 */ /* 0x000ee40008000152 */
[----:B-1-3--:R-:W-:Y:S05]  /*1ac0*/  @!P0 BRA `(.L_x_48) ;  /* 0x0000000400b88947 */ /* 0x00afea0003800000 */
.L_x_50:
[----:B------:R-:W-:Y:S01]  /*1ad0*/  USHF.L.U32 UR6, UR21, 0x6, URZ ;  /* 0x0000000615067899 */ /* 0x000fe2000800063f */
[----:B------:R-:W-:Y:S02]  /*1ae0*/  WARPGROUP.DEPBAR.LE gsb0, 0x0 ;  /* 0x00008000000079c5 */ /* 0x000fe40000010000 */
[----:B------:R-:W-:Y:S01]  /*1af0*/  USHF.R.U32.HI UR8, URZ, 0x4, UR8 ;  /* 0x000000043f087899 */ /* 0x000fe20008011608 */
[----:B------:R-:W-:Y:S01]  /*1b00*/  WARPGROUP.ARRIVE ;  /* 0x00000000000079c5 */ /* 0x000fe20000000000 */
[----:B------:R-:W-:Y:S01]  /*1b10*/  ULOP3.LUT UR6, UR6, 0x100, URZ, 0xc0, !UPT ;  /* 0x0000010006067892 */ /* 0x000fe2000f8ec03f */
[----:B------:R-:W1:Y:S01]  /*1b20*/  LDC R2, c[0x0][0x230] ;  /* 0x00008c00ff027b82 */ /* 0x000e620000000800 */
[----:B------:R-:W-:Y:S02]  /*1b30*/  USGXT.U32 UR8, UR8, 0xe ;  /* 0x0000000e0808789a */ /* 0x000fe40008000000 */
[----:B------:R-:W-:Y:S01]  /*1b40*/  ULEA.HI UR6, UR12, UR6, URZ, 0x1c ;  /* 0x000000060c067291 */ /* 0x000fe2000f8fe03f */
[----:B------:R-:W-:Y:S01]  /*1b50*/  UMOV UR17, 0x80000020 ;  /* 0x8000002000117882 */ /* 0x000fe20000000000 */
[----:B------:R-:W-:-:S02]  /*1b60*/  UMOV UR19, 0x80000020 ;  /* 0x8000002000137882 */ /* 0x000fc40000000000 */
[----:B------:R-:W-:Y:S01]  /*1b70*/  ULOP3.LUT UR6, UR6, 0x3fff, URZ, 0xc0, !UPT ;  /* 0x00003fff06067892 */ /* 0x000fe2000f8ec03f */
[----:B------:R-:W-:Y:S01]  /*1b80*/  UMOV UR18, UR8 ;  /* 0x0000000800127c82 */ /* 0x000fe20008000000 */
[----:B------:R-:W-:Y:S01]  /*1b90*/  UIADD3 UR14, UR14, 0x20, URZ ;  /* 0x000000200e0e7890 */ /* 0x000fe2000fffe03f */
[----:B------:R-:W-:Y:S01]  /*1ba0*/  UMOV UR7, URZ ;  /* 0x0000003f00077c82 */ /* 0x000fe20008000000 */
[----:B------:R-:W-:-:S03]  /*1bb0*/  UIADD3 UR5, UR5, 0x1, URZ ;  /* 0x0000000105057890 */ /* 0x000fc6000fffe03f */
[----:B------:R-:W-:Y:S01]  /*1bc0*/  UMOV UR16, UR6 ;  /* 0x0000000600107c82 */ /* 0x000fe20008000000 */
[----:B------:R-:W-:Y:S01]  /*1bd0*/  UMOV UR9, URZ ;  /* 0x0000003f00097c82 */ /* 0x000fe20008000000 */
[----:B------:R-:W-:Y:S01]  /*1be0*/  HGMMA.64x128x16.F32 R24, gdesc[UR16], R24 ;  /* 0x01e00000101879f0 */ /* 0x000fe20008700818 */
[----:B------:R-:W-:Y:S01]  /*1bf0*/  UMOV UR18, 0xfffffffe ;  /* 0xfffffffe00127882 */ /* 0x000fe20000000000 */
[----:B------:R-:W-:Y:S01]  /*1c00*/  UMOV UR19, 0x7fffffdf ;  /* 0x7fffffdf00137882 */ /* 0x000fe20000000000 */
[----:B------:R-:W-:Y:S02]  /*1c10*/  UISETP.NE.U32.AND UP0, UPT, UR5, 0x4, UPT ;  /* 0x000000040500788c */ /* 0x000fe4000bf05070 */
[----:B------:R-:W-:Y:S01]  /*1c20*/  UIADD3.64 UR16, UR6, -UR18, URZ ;  /* 0x8000001206107297 */ /* 0x000fe2000fffe03f */
[----:B-1----:R-:W-:Y:S01]  /*1c30*/  ISETP.LE.AND P0, PT, R2, UR14, PT ;  /* 0x0000000e02007c0c */ /* 0x002fe2000bf03270 */
[----:B------:R-:W-:Y:S02]  /*1c40*/  UIADD3.64 UR18, UR8, -UR18, URZ ;  /* 0x8000001208127297 */ /* 0x000fe4000fffe03f */
[----:B------:R-:W-:-:S02]  /*1c50*/  USEL UR6, URZ, 0x1, UP0 ;  /* 0x000000013f067887 */ /* 0x000fc40008000000 */
[----:B------:R-:W-:Y:S02]  /*1c60*/  USEL UR5, UR5, URZ, UP0 ;  /* 0x0000003f05057287 */ /* 0x000fe40008000000 */
[----:B------:R-:W-:-:S03]  /*1c70*/  ULOP3.LUT UR4, UR4, UR6, URZ, 0x3c, !UPT ;  /* 0x0000000604047292 */ /* 0x000fc6000f8e3c3f */
[----:B------:R-:W-:Y:S03]  /*1c80*/  HGMMA.64x128x16.F32 R24, gdesc[UR16], R24, gsb0 ;  /* 0x01e00000101879f0 */ /* 0x000fe60008000818 */
[----:B------:R-:W-:Y:S06]  /*1c90*/  @!P0 BRA `(.L_x_49) ;  /* 0xfffffffc000c8947 */ /* 0x000fec000383ffff */
.L_x_47:
[----:B------:R-:W-:Y:S02]  /*1ca0*/  WARPGROUP.DEPBAR.LE gsb0, 0x0 ;  /* 0x00008000000079c5 */ /* 0x000fe40000010000 */
[----:B----4-:R-:W-:Y:S01]  /*1cb0*/  BAR.SYNC.DEFER_BLOCKING 0x0 ;  /* 0x0000000000007b1d */ /* 0x010fe20000010000 */
[C---:B-1----:R-:W-:Y:S01]  /*1cc0*/  IMAD.SHL.U32 R2, R0.reuse, 0x80, RZ ;  /* 0x0000008000027824 */ /* 0x042fe200078e00ff */
[----:B------:R-:W-:Y:S01]  /*1cd0*/  F2FP.F16.F32.PACK_AB R24, R25, R24 ;  /* 0x000000181918723e */ /* 0x000fe200000000ff */
[----:B------:R-:W-:Y:S01]  /*1ce0*/  IMAD.SHL.U32 R3, R0, 0x10, RZ ;  /* 0x0000001000037824 */ /* 0x000fe200078e00ff */
[----:B------:R-:W-:Y:S02]  /*1cf0*/  F2FP.F16.F32.PACK_AB R25, R27, R26 ;  /* 0x0000001a1b19723e */ /* 0x000fe400000000ff */
[----:B------:R-:W-:Y:S02]  /*1d00*/  ELECT P0, URZ, PT ;  /* 0x00000000003f782f */ /* 0x000fe40003800000 */
[----:B------:R-:W-:Y:S01]  /*1d10*/  LOP3.LUT R2, R2, 0x780, RZ, 0xc0, !PT ;  /* 0x0000078002027812 */ /* 0x000fe200078ec0ff */
[----:B------:R-:W-:Y:S01]  /*1d20*/  ULOP3.LUT UR21, UR21, 0x1, URZ, 0xc0, !UPT ;  /* 0x0000000115157892 */ /* 0x000fe2000f8ec03f */
[----:B------:R-:W-:Y:S01]  /*1d30*/  F2FP.F16.F32.PACK_AB R56, R57, R56 ;  /* 0x000000383938723e */ /* 0x000fe200000000ff */
[----:B------:R-:W-:Y:S01]  /*1d40*/  UMOV UR10, UR15 ;  /* 0x0000000f000a7c82 */ /* 0x000fe20008000000 */
[----:B------:R-:W-:Y:S01]  /*1d50*/  LOP3.LUT R3, R2, 0x70, R3, 0xf8, !PT ;  /* 0x0000007002037812 */ /* 0x000fe200078ef803 */
[----:B------:R-:W-:Y:S01]  /*1d60*/  ULEA UR9, UR21, UR11, 0x6 ;  /* 0x0000000b15097291 */ /* 0x000fe2000f8e303f */
[----:B------:R-:W-:Y:S01]  /*1d70*/  F2FP.F16.F32.PACK_AB R26, R29, R28 ;  /* 0x0000001c1d1a723e */ /* 0x000fe200000000ff */
[----:B------:R-:W-:Y:S01]  /*1d80*/  ULEA UR8, UR21, UR20, 0xe ;  /* 0x0000001415087291 */ /* 0x000fe2000f8e703f */
[----:B------:R-:W-:Y:S01]  /*1d90*/  LOP3.LUT R3, R3, 0x10, R0, 0x78, !PT ;  /* 0x0000001003037812 */ /* 0x000fe200078e7800 */
[----:B------:R-:W-:Y:S01]  /*1da0*/  IMAD.SHL.U32 R0, R0, 0x40, RZ ;  /* 0x0000004000007824 */ /* 0x000fe200078e00ff */
[----:B------:R-:W-:-:S02]  /*1db0*/  F2FP.F16.F32.PACK_AB R27, R31, R30 ;  /* 0x0000001e1f1b723e */ /* 0x000fc400000000ff */
[----:B------:R-:W-:Y:S02]  /*1dc0*/  F2FP.F16.F32.PACK_AB R32, R33, R32 ;  /* 0x000000202120723e */ /* 0x000fe400000000ff */
[----:B------:R-:W-:Y:S02]  /*1dd0*/  LOP3.LUT R0, R3, 0x3800, R0, 0xf8, !PT ;  /* 0x0000380003007812 */ /* 0x000fe400078ef800 */
[----:B------:R-:W-:Y:S01]  /*1de0*/  F2FP.F16.F32.PACK_AB R57, R59, R58 ;  /* 0x0000003a3b39723e */ /* 0x000fe200000000ff */
[----:B------:R-:W1:Y:S02]  /*1df0*/  @!P2 SYNCS.CCTL.IV [UR20+0x10000] ;  /* 0x01000000ff00a9b1 */ /* 0x000e640008000014 */
[----:B-1----:R-:W-:Y:S01]  /*1e00*/  BAR.SYNC.DEFER_BLOCKING 0x0 ;  /* 0x0000000000007b1d */ /* 0x002fe20000010000 */
[C---:B------:R-:W-:Y:S01]  /*1e10*/  LOP3.LUT R3, R0.reuse, 0x20, RZ, 0x3c, !PT ;  /* 0x0000002000037812 */ /* 0x040fe200078e3cff */
[C---:B------:R-:W-:Y:S01]  /*1e20*/  VIADD R2, R0.reuse, UR20 ;  /* 0x0000001400027c36 */ /* 0x040fe20008000000 */
[----:B------:R-:W-:-:S02]  /*1e30*/  LOP3.LUT R4, R0, 0x40, RZ, 0x3c, !PT ;  /* 0x0000004000047812 */ /* 0x000fc400078e3cff */
[----:B------:R-:W-:Y:S01]  /*1e40*/  F2FP.F16.F32.PACK_AB R33, R35, R34 ;  /* 0x000000222321723e */ /* 0x000fe200000000ff */
[----:B------:R-:W-:Y:S01]  /*1e50*/  VIADD R3, R3, UR20 ;  /* 0x0000001403037c36 */ /* 0x000fe20008000000 */
[----:B------:R-:W-:Y:S01]  /*1e60*/  F2FP.F16.F32.PACK_AB R58, R61, R60 ;  /* 0x0000003c3d3a723e */ /* 0x000fe200000000ff */
[----:B------:R-:W-:Y:S01]  /*1e70*/  VIADD R4, R4, UR20 ;  /* 0x0000001404047c36 */ /* 0x000fe20008000000 */
[----:B------:R-:W-:Y:S02]  /*1e80*/  F2FP.F16.F32.PACK_AB R59, R63, R62 ;  /* 0x0000003e3f3b723e */ /* 0x000fe400000000ff */
[----:B------:R-:W-:Y:S02]  /*1e90*/  F2FP.F16.F32.PACK_AB R64, R65, R64 ;  /* 0x000000404140723e */ /* 0x000fe400000000ff */
[----:B------:R-:W-:Y:S02]  /*1ea0*/  LOP3.LUT R0, R0, 0x60, RZ, 0x3c, !PT ;  /* 0x0000006000007812 */ /* 0x000fe400078e3cff */
[----:B------:R-:W-:-:S02]  /*1eb0*/  F2FP.F16.F32.PACK_AB R34, R37, R36 ;  /* 0x000000242522723e */ /* 0x000fc400000000ff */
[----:B------:R-:W-:Y:S01]  /*1ec0*/  F2FP.F16.F32.PACK_AB R35, R39, R38 ;  /* 0x000000262723723e */ /* 0x000fe200000000ff */
[----:B------:R-:W-:Y:S01]  /*1ed0*/  VIADD R0, R0, UR20 ;  /* 0x0000001400007c36 */ /* 0x000fe20008000000 */
[----:B------:R-:W-:Y:S02]  /*1ee0*/  F2FP.F16.F32.PACK_AB R40, R41, R40 ;  /* 0x000000282928723e */ /* 0x000fe400000000ff */
[----:B------:R-:W-:Y:S02]  /*1ef0*/  F2FP.F16.F32.PACK_AB R65, R67, R66 ;  /* 0x000000424341723e */ /* 0x000fe400000000ff */
[----:B------:R-:W-:Y:S01]  /*1f00*/  F2FP.F16.F32.PACK_AB R41, R43, R42 ;  /* 0x0000002a2b29723e */ /* 0x000fe200000000ff */
[----:B------:R-:W1:Y:S02]  /*1f10*/  @!P2 SYNCS.CCTL.IV [UR20+0x10008] ;  /* 0x01000800ff00a9b1 */ /* 0x000e640008000014 */
[----:B-1----:R-:W-:Y:S01]  /*1f20*/  BAR.SYNC.DEFER_BLOCKING 0x0 ;  /* 0x0000000000007b1d */ /* 0x002fe20000010000 */
[----:B------:R-:W-:-:S02]  /*1f30*/  F2FP.F16.F32.PACK_AB R66, R69, R68 ;  /* 0x000000444542723e */ /* 0x000fc400000000ff */
[----:B------:R-:W-:Y:S02]  /*1f40*/  F2FP.F16.F32.PACK_AB R67, R71, R70 ;  /* 0x000000464743723e */ /* 0x000fe400000000ff */
[----:B------:R-:W-:Y:S02]  /*1f50*/  F2FP.F16.F32.PACK_AB R72, R73, R72 ;  /* 0x000000484948723e */ /* 0x000fe400000000ff */
[----:B------:R-:W-:Y:S02]  /*1f60*/  F2FP.F16.F32.PACK_AB R42, R45, R44 ;  /* 0x0000002c2d2a723e */ /* 0x000fe400000000ff */
[----:B------:R-:W-:Y:S02]  /*1f70*/  F2FP.F16.F32.PACK_AB R43, R47, R46 ;  /* 0x0000002e2f2b723e */ /* 0x000fe400000000ff */
[----:B------:R-:W-:Y:S02]  /*1f80*/  F2FP.F16.F32.PACK_AB R48, R49, R48 ;  /* 0x000000303130723e */ /* 0x000fe400000000ff */
[----:B------:R-:W-:-:S02]  /*1f90*/  F2FP.F16.F32.PACK_AB R73, R75, R74 ;  /* 0x0000004a4b49723e */ /* 0x000fc400000000ff */
[----:B------:R-:W-:Y:S02]  /*1fa0*/  F2FP.F16.F32.PACK_AB R49, R51, R50 ;  /* 0x000000323331723e */ /* 0x000fe400000000ff */
[----:B------:R-:W-:Y:S02]  /*1fb0*/  F2FP.F16.F32.PACK_AB R74, R77, R76 ;  /* 0x0000004c4d4a723e */ /* 0x000fe400000000ff */
        /* <DEDUP_REMOVED lines=9> */
[----:B------:R-:W-:-:S13]  /*2050*/  ISETP.LT.U32.AND P0, PT, R6, 0x40, P0 ;  /* 0x000000400600780c */ /* 0x000fda0000701070 */
[----:B------:R-:W-:Y:S01]  /*2060*/  VOTEU.ANY UP0, P0 ;  /* 0x00000000003f7886 */ /* 0x000fe20000000100 */
[----:B------:R-:W-:Y:S01]  /*2070*/  VOTEU.ANY UP1, P0 ;  /* 0x00000000003f7886 */ /* 0x000fe20000020100 */
[----:B------:R-:W1:Y:S02]  /*2080*/  @!P2 SYNCS.CCTL.IV [UR20+0x10018] ;  /* 0x01001800ff00a9b1 */ /* 0x000e640008000014 */
[----:B-1----:R-:W-:Y:S01]  /*2090*/  STSM.16.M88.4 [R2], R24 ;  /* 0x0000001802007844 */ /* 0x002fe20000000200 */
[----:B---3--:R-:W-:Y:S01]  /*20a0*/  @UP0 UMOV UR6, UR26 ;  /* 0x0000001a00060c82 */ /* 0x008fe20008000000 */
[----:B------:R-:W-:Y:S02]  /*20b0*/  @UP0 UMOV UR7, UR27 ;  /* 0x0000001b00070c82 */ /* 0x000fe40008000000 */
[----:B------:R-:W-:Y:S04]  /*20c0*/  STSM.16.M88.4 [R2+0x4000], R56 ;  /* 0x0040003802007844 */ /* 0x000fe80000000200 */
[----:B------:R-:W-:Y:S04]  /*20d0*/  STSM.16.M88.4 [R3], R32 ;  /* 0x0000002003007844 */ /* 0x000fe80000000200 */
[----:B------:R-:W-:Y:S04]  /*20e0*/  STSM.16.M88.4 [R3+0x4000], R64 ;  /* 0x0040004003007844 */ /* 0x000fe80000000200 */
[----:B------:R-:W-:Y:S04]  /*20f0*/  STSM.16.M88.4 [R4], R40 ;  /* 0x0000002804007844 */ /* 0x000fe80000000200 */
[----:B------:R-:W-:Y:S04]  /*2100*/  STSM.16.M88.4 [R4+0x4000], R72 ;  /* 0x0040004804007844 */ /* 0x000fe80000000200 */
[----:B------:R-:W-:Y:S04]  /*2110*/  STSM.16.M88.4 [R0], R48 ;  /* 0x0000003000007844 */ /* 0x000fe80000000200 */
[----:B------:R-:W-:Y:S01]  /*2120*/  STSM.16.M88.4 [R0+0x4000], R80 ;  /* 0x0040005000007844 */ /* 0x000fe20000000200 */
[----:B------:R1:W-:Y:S06]  /*2130*/  MEMBAR.ALL.CTA ;  /* 0x0000000000007992 */ /* 0x0003ec0000008000 */
[----:B-1----:R-:W1:Y:S02]  /*2140*/  FENCE.VIEW.ASYNC.S ;  /* 0x00000000000073c6 */ /* 0x002e640000000000 */
[----:B-1----:R-:W-:Y:S06]  /*2150*/  BAR.SYNC.DEFER_BLOCKING 0x0 ;  /* 0x0000000000007b1d */ /* 0x002fec0000010000 */
[----:B------:R1:W-:Y:S01]  /*2160*/  @UP1 UTMASTG.2D [UR8], [UR6] ;  /* 0x00000008060013b5 */ /* 0x0003e20008008000 */
[----:B------:R0:W-:Y:S01]  /*2170*/  UTMACMDFLUSH ;  /* 0x00000000000079b7 */ /* 0x0001e20000000000 */
[----:B------:R-:W-:-:S04]  /*2180*/  DEPBAR.LE SB0, 0x0 ;  /* 0x000080000000791a */ /* 0x000fc80000000000 */
[----:B------:R-:W-:Y:S06]  /*2190*/  BAR.SYNC.DEFER_BLOCKING 0x0 ;  /* 0x0000000000007b1d */ /* 0x000fec0000010000 */
[----:B-1----:R-:W-:Y:S05]  /*21a0*/  EXIT ;  /* 0x000000000000794d */ /* 0x002fea0003800000 */
.L_x_48:
[----:B------:R-:W1:Y:S02]  /*21b0*/  SYNCS.PHASECHK.TRANS64.TRYWAIT P0, [UR18+0x10000], R2 ;  /* 0x01000002ff0075a7 */ /* 0x000e640008000152 */
[----:B-1----:R-:W-:Y:S05]  /*21c0*/  @!P0 BRA `(.L_x_48) ;  /* 0xfffffffc00f88947 */ /* 0x002fea000383ffff */
[----:B------:R-:W-:Y:S05]  /*21d0*/  BRA `(.L_x_50) ;  /* 0xfffffff8003c7947 */ /* 0x000fea000383ffff */
.L_x_51:
[----:B------:R-:W-:-:S00]  /*21e0*/  BRA `(.L_x_51) ;  /* 0xfffffffc00fc7947 */ /* 0x000fc0000383ffff */
[----:B------:R-:W-:-:S00]  /*21f0*/  NOP ;  /* 0x0000000000007918 */ /* 0x000fc00000000000 */
        /* <DEDUP_REMOVED lines=8> */
.L_x_52:


//--------------------- .nv.shared.gluon_wgmma    --------------------------
	.section	.nv.shared.gluon_wgmma,"aw",@nobits
	.sectionflags	@""
	.align	16
	.zero		1024


//--------------------- .nv.shared.reserved.0     --------------------------
	.section	.nv.shared.reserved.0,"aw",@nobits
	.weak		__nv_reservedSMEM_offset_0_alias
	.size		__nv_reservedSMEM_offset_0_alias, 0, 0
	.other		__nv_reservedSMEM_offset_0_alias,@"STO_CUDA_RESERVED_SHARED STV_DEFAULT"
__nv_reservedSMEM_offset_0_alias:
	.zero		0


//--------------------- .nv.constant0.gluon_wgmma --------------------------
	.section	.nv.constant0.gluon_wgmma,"a",@progbits
	.sectionflags	@""
	.align	4
.nv.constant0.gluon_wgmma:
	.zero		608


//--------------------- SYMBOLS --------------------------

	.type		.nv.reservedSmem.offset0,@object
	.size		.nv.reservedSmem.offset0,0x4
